	.target	sm_100a

	.elftype	@"ET_EXEC"


//--------------------- .note.nv.tkinfo           --------------------------
	.section	.note.nv.tkinfo,"",@"SHT_NOTE"
	.sectionflags	@"SHF_NOTE_NV_TKINFO"
	.tkinfo
        /*0018*/ 	.word	0x00000002
        /*0030*/ 	.string	""
        /*0030*/ 	.string	"ptxas"
        /*0030*/ 	.string	"Cuda compilation tools, release 13.0, V13.0.88"
        /*0030*/ 	.string	"Build cuda_13.0.r13.0/compiler.36424714_0"
        /*0030*/ 	.string	"-arch sm_100a -m 64 "



//--------------------- .note.nv.cuinfo           --------------------------
	.section	.note.nv.cuinfo,"",@"SHT_NOTE"
	.sectionflags	@"SHF_NOTE_NV_CUINFO"
        /*0018*/ 	.short	0x0002
        /*001a*/ 	.short	0x0064
        /*001c*/ 	.short	0x0082
	.zero		2


//--------------------- .nv.info                  --------------------------
	.section	.nv.info,"",@"SHT_CUDA_INFO"
	.align	4


	//----- nvinfo : EIATTR_REGCOUNT
	.align		4
        /*0000*/ 	.byte	0x04, 0x2f
        /*0002*/ 	.short	(.L_19 - .L_18)
	.align		4
.L_18:
        /*0004*/ 	.word	index@(_ZN7cutlass13device_kernelINS_4gemm6kernel13GemmUniversalIN4cute5tupleIJiiiiEEENS1_10collective13CollectiveMmaINS1_35MainloopSm100TmaUmmaWarpSpecializedILi10ELi2ELi4ENS5_IJNS4_1CILi4EEENSA_ILi2EEENSA_ILi1EEEEEEEENS5_IJNSA_ILi256EEENSA_ILi64EEESH_EEENS_10bfloat16_tENS5_IJlSD_lEEESJ_SK_NS4_8TiledMMAINS4_8MMA_AtomIJNS4_26SM100_MMA_F16BF16_2x1SM_SSISJ_SJ_fLi256ELi64ELNS4_4UMMA5MajorE0ELSP_0ELNSO_7ScaleInE0ELSQ_0EEEEEENS4_6LayoutINS5_IJSD_SD_SD_EEENS5_IJNSA_ILi0EEESV_SV_EEEEENS5_IJNS4_10UnderscoreESY_SY_EEEEENS4_28SM100_TMA_2SM_LOAD_MULTICASTENS4_14ComposedLayoutINS4_7SwizzleILi3ELi4ELi3EEENS4_18smem_ptr_flag_bitsILi16EEENST_INS5_IJNSA_ILi8EEESH_EEENS5_IJSH_SD_EEEEEEEvNS4_8identityES11_S1B_vS1C_EENS_8epilogue10collective18CollectiveEpilogueINS1E_23Sm100TmaWarpSpecializedILi3ELi2ELi32ELb1ELb0EEEJNS5_IJNSA_ILi128EEESH_SH_EEENS5_IJNST_IS1J_SD_EENST_INSA_ILi32EEESD_EEEEESJ_SK_SJ_SK_NS1E_6fusion15FusionCallbacksIS1I_NS1P_17LinearCombinationISJ_fSJ_fLNS_15FloatRoundStyleE2EEES1K_S1O_JEEENS4_5SM1004TMEM4LOAD26SM100_TMEM_LOAD_32dp32b32xENS4_13SM90_TMA_LOADENS12_INS13_ILi2ELi4ELi3EEES16_NST_INS5_IJS17_S1M_EEENS5_IJS1M_SD_EEEEEEENS4_39AutoVectorizingCopyWithAssumedAlignmentILi128EEENS4_14SM90_TMA_STOREES24_S26_S26_EEEvvEEEEvNT_6ParamsE)
        /*0008*/ 	.word	0x00000079


	//----- nvinfo : EIATTR_FRAME_SIZE
	.align		4
.L_19:
        /*000c*/ 	.byte	0x04, 0x11
        /*000e*/ 	.short	(.L_21 - .L_20)
	.align		4
.L_20:
        /*0010*/ 	.word	index@($__internal_2_$__cuda_sm10x_tcgen05_guardrail_trap_unallocated_columns_being_dealloced)
        /*0014*/ 	.word	0x00000000


	//----- nvinfo : EIATTR_FRAME_SIZE
	.align		4
.L_21:
        /*0018*/ 	.byte	0x04, 0x11
        /*001a*/ 	.short	(.L_23 - .L_22)
	.align		4
.L_22:
        /*001c*/ 	.word	index@($__internal_1_$__cuda_sm10x_tcgen05_guardrail_trap_phase_invalid_during_alloc)
        /*0020*/ 	.word	0x00000000


	//----- nvinfo : EIATTR_FRAME_SIZE
	.align		4
.L_23:
        /*0024*/ 	.byte	0x04, 0x11
        /*0026*/ 	.short	(.L_25 - .L_24)
	.align		4
.L_24:
        /*0028*/ 	.word	index@($__internal_0_$__cuda_sm10x_tcgen05_guardrail_trap_col_being_dealloced_not_returned_by_alloc)
        /*002c*/ 	.word	0x00000000


	//----- nvinfo : EIATTR_FRAME_SIZE
	.align		4
.L_25:
        /*0030*/ 	.byte	0x04, 0x11
        /*0032*/ 	.short	(.L_27 - .L_26)
	.align		4
.L_26:
        /*0034*/ 	.word	index@(_ZN7cutlass13device_kernelINS_4gemm6kernel13GemmUniversalIN4cute5tupleIJiiiiEEENS1_10collective13CollectiveMmaINS1_35MainloopSm100TmaUmmaWarpSpecializedILi10ELi2ELi4ENS5_IJNS4_1CILi4EEENSA_ILi2EEENSA_ILi1EEEEEEEENS5_IJNSA_ILi256EEENSA_ILi64EEESH_EEENS_10bfloat16_tENS5_IJlSD_lEEESJ_SK_NS4_8TiledMMAINS4_8MMA_AtomIJNS4_26SM100_MMA_F16BF16_2x1SM_SSISJ_SJ_fLi256ELi64ELNS4_4UMMA5MajorE0ELSP_0ELNSO_7ScaleInE0ELSQ_0EEEEEENS4_6LayoutINS5_IJSD_SD_SD_EEENS5_IJNSA_ILi0EEESV_SV_EEEEENS5_IJNS4_10UnderscoreESY_SY_EEEEENS4_28SM100_TMA_2SM_LOAD_MULTICASTENS4_14ComposedLayoutINS4_7SwizzleILi3ELi4ELi3EEENS4_18smem_ptr_flag_bitsILi16EEENST_INS5_IJNSA_ILi8EEESH_EEENS5_IJSH_SD_EEEEEEEvNS4_8identityES11_S1B_vS1C_EENS_8epilogue10collective18CollectiveEpilogueINS1E_23Sm100TmaWarpSpecializedILi3ELi2ELi32ELb1ELb0EEEJNS5_IJNSA_ILi128EEESH_SH_EEENS5_IJNST_IS1J_SD_EENST_INSA_ILi32EEESD_EEEEESJ_SK_SJ_SK_NS1E_6fusion15FusionCallbacksIS1I_NS1P_17LinearCombinationISJ_fSJ_fLNS_15FloatRoundStyleE2EEES1K_S1O_JEEENS4_5SM1004TMEM4LOAD26SM100_TMEM_LOAD_32dp32b32xENS4_13SM90_TMA_LOADENS12_INS13_ILi2ELi4ELi3EEES16_NST_INS5_IJS17_S1M_EEENS5_IJS1M_SD_EEEEEEENS4_39AutoVectorizingCopyWithAssumedAlignmentILi128EEENS4_14SM90_TMA_STOREES24_S26_S26_EEEvvEEEEvNT_6ParamsE)
        /*0038*/ 	.word	0x00000000


	//----- nvinfo : EIATTR_MIN_STACK_SIZE
	.align		4
.L_27:
        /*003c*/ 	.byte	0x04, 0x12
        /*003e*/ 	.short	(.L_29 - .L_28)
	.align		4
.L_28:
        /*0040*/ 	.word	index@(_ZN7cutlass13device_kernelINS_4gemm6kernel13GemmUniversalIN4cute5tupleIJiiiiEEENS1_10collective13CollectiveMmaINS1_35MainloopSm100TmaUmmaWarpSpecializedILi10ELi2ELi4ENS5_IJNS4_1CILi4EEENSA_ILi2EEENSA_ILi1EEEEEEEENS5_IJNSA_ILi256EEENSA_ILi64EEESH_EEENS_10bfloat16_tENS5_IJlSD_lEEESJ_SK_NS4_8TiledMMAINS4_8MMA_AtomIJNS4_26SM100_MMA_F16BF16_2x1SM_SSISJ_SJ_fLi256ELi64ELNS4_4UMMA5MajorE0ELSP_0ELNSO_7ScaleInE0ELSQ_0EEEEEENS4_6LayoutINS5_IJSD_SD_SD_EEENS5_IJNSA_ILi0EEESV_SV_EEEEENS5_IJNS4_10UnderscoreESY_SY_EEEEENS4_28SM100_TMA_2SM_LOAD_MULTICASTENS4_14ComposedLayoutINS4_7SwizzleILi3ELi4ELi3EEENS4_18smem_ptr_flag_bitsILi16EEENST_INS5_IJNSA_ILi8EEESH_EEENS5_IJSH_SD_EEEEEEEvNS4_8identityES11_S1B_vS1C_EENS_8epilogue10collective18CollectiveEpilogueINS1E_23Sm100TmaWarpSpecializedILi3ELi2ELi32ELb1ELb0EEEJNS5_IJNSA_ILi128EEESH_SH_EEENS5_IJNST_IS1J_SD_EENST_INSA_ILi32EEESD_EEEEESJ_SK_SJ_SK_NS1E_6fusion15FusionCallbacksIS1I_NS1P_17LinearCombinationISJ_fSJ_fLNS_15FloatRoundStyleE2EEES1K_S1O_JEEENS4_5SM1004TMEM4LOAD26SM100_TMEM_LOAD_32dp32b32xENS4_13SM90_TMA_LOADENS12_INS13_ILi2ELi4ELi3EEES16_NST_INS5_IJS17_S1M_EEENS5_IJS1M_SD_EEEEEEENS4_39AutoVectorizingCopyWithAssumedAlignmentILi128EEENS4_14SM90_TMA_STOREES24_S26_S26_EEEvvEEEEvNT_6ParamsE)
        /*0044*/ 	.word	0x00000000
.L_29:


//--------------------- .nv.compat                --------------------------
	.section	.nv.compat,"",@"SHT_CUDA_COMPAT_INFO"
	.align	4
        /*0000*/ 	.byte	0x02, 0x09, 0x01, 0x00, 0x02, 0x02, 0x02, 0x00, 0x02, 0x05, 0x05, 0x00, 0x03, 0x07, 0x01, 0x01
        /*0010*/ 	.byte	0x02, 0x03, 0x01, 0x00, 0x02, 0x06, 0x01, 0x00, 0x04, 0x0b, 0x08, 0x00, 0x09, 0x00, 0x00, 0x00
        /*0020*/ 	.byte	0x00, 0x00, 0x00, 0x00


//--------------------- .nv.info._ZN7cutlass13device_kernelINS_4gemm6kernel13GemmUniversalIN4cute5tupleIJiiiiEEENS1_10collective13CollectiveMmaINS1_35MainloopSm100TmaUmmaWarpSpecializedILi10ELi2ELi4ENS5_IJNS4_1CILi4EEENSA_ILi2EEENSA_ILi1EEEEEEEENS5_IJNSA_ILi256EEENSA_ILi64EEESH_EEENS_10bfloat16_tENS5_IJlSD_lEEESJ_SK_NS4_8TiledMMAINS4_8MMA_AtomIJNS4_26SM100_MMA_F16BF16_2x1SM_SSISJ_SJ_fLi256ELi64ELNS4_4UMMA5MajorE0ELSP_0ELNSO_7ScaleInE0ELSQ_0EEEEEENS4_6LayoutINS5_IJSD_SD_SD_EEENS5_IJNSA_ILi0EEESV_SV_EEEEENS5_IJNS4_10UnderscoreESY_SY_EEEEENS4_28SM100_TMA_2SM_LOAD_MULTICASTENS4_14ComposedLayoutINS4_7SwizzleILi3ELi4ELi3EEENS4_18smem_ptr_flag_bitsILi16EEENST_INS5_IJNSA_ILi8EEESH_EEENS5_IJSH_SD_EEEEEEEvNS4_8identityES11_S1B_vS1C_EENS_8epilogue10collective18CollectiveEpilogueINS1E_23Sm100TmaWarpSpecializedILi3ELi2ELi32ELb1ELb0EEEJNS5_IJNSA_ILi128EEESH_SH_EEENS5_IJNST_IS1J_SD_EENST_INSA_ILi32EEESD_EEEEESJ_SK_SJ_SK_NS1E_6fusion15FusionCallbacksIS1I_NS1P_17LinearCombinationISJ_fSJ_fLNS_15FloatRoundStyleE2EEES1K_S1O_JEEENS4_5SM1004TMEM4LOAD26SM100_TMEM_LOAD_32dp32b32xENS4_13SM90_TMA_LOADENS12_INS13_ILi2ELi4ELi3EEES16_NST_INS5_IJS17_S1M_EEENS5_IJS1M_SD_EEEEEEENS4_39AutoVectorizingCopyWithAssumedAlignmentILi128EEENS4_14SM90_TMA_STOREES24_S26_S26_EEEvvEEEEvNT_6ParamsE --------------------------
	.section	.nv.info._ZN7cutlass13device_kernelINS_4gemm6kernel13GemmUniversalIN4cute5tupleIJiiiiEEENS1_10collective13CollectiveMmaINS1_35MainloopSm100TmaUmmaWarpSpecializedILi10ELi2ELi4ENS5_IJNS4_1CILi4EEENSA_ILi2EEENSA_ILi1EEEEEEEENS5_IJNSA_ILi256EEENSA_ILi64EEESH_EEENS_10bfloat16_tENS5_IJlSD_lEEESJ_SK_NS4_8TiledMMAINS4_8MMA_AtomIJNS4_26SM100_MMA_F16BF16_2x1SM_SSISJ_SJ_fLi256ELi64ELNS4_4UMMA5MajorE0ELSP_0ELNSO_7ScaleInE0ELSQ_0EEEEEENS4_6LayoutINS5_IJSD_SD_SD_EEENS5_IJNSA_ILi0EEESV_SV_EEEEENS5_IJNS4_10UnderscoreESY_SY_EEEEENS4_28SM100_TMA_2SM_LOAD_MULTICASTENS4_14ComposedLayoutINS4_7SwizzleILi3ELi4ELi3EEENS4_18smem_ptr_flag_bitsILi16EEENST_INS5_IJNSA_ILi8EEESH_EEENS5_IJSH_SD_EEEEEEEvNS4_8identityES11_S1B_vS1C_EENS_8epilogue10collective18CollectiveEpilogueINS1E_23Sm100TmaWarpSpecializedILi3ELi2ELi32ELb1ELb0EEEJNS5_IJNSA_ILi128EEESH_SH_EEENS5_IJNST_IS1J_SD_EENST_INSA_ILi32EEESD_EEEEESJ_SK_SJ_SK_NS1E_6fusion15FusionCallbacksIS1I_NS1P_17LinearCombinationISJ_fSJ_fLNS_15FloatRoundStyleE2EEES1K_S1O_JEEENS4_5SM1004TMEM4LOAD26SM100_TMEM_LOAD_32dp32b32xENS4_13SM90_TMA_LOADENS12_INS13_ILi2ELi4ELi3EEES16_NST_INS5_IJS17_S1M_EEENS5_IJS1M_SD_EEEEEEENS4_39AutoVectorizingCopyWithAssumedAlignmentILi128EEENS4_14SM90_TMA_STOREES24_S26_S26_EEEvvEEEEvNT_6ParamsE,"",@"SHT_CUDA_INFO"
	.sectionflags	@""
	.align	4


	//----- nvinfo : EIATTR_CUDA_API_VERSION
	.align		4
        /*0000*/ 	.byte	0x04, 0x37
        /*0002*/ 	.short	(.L_31 - .L_30)
.L_30:
        /*0004*/ 	.word	0x00000082


	//----- nvinfo : EIATTR_KPARAM_INFO
	.align		4
.L_31:
        /*0008*/ 	.byte	0x04, 0x17
        /*000a*/ 	.short	(.L_33 - .L_32)
.L_32:
        /*000c*/ 	.word	0x00000000
        /*0010*/ 	.short	0x0000
        /*0012*/ 	.short	0x0000
        /*0014*/ 	.byte	0x00, 0xf0, 0x01, 0x20


	//----- nvinfo : EIATTR_AT_ENTRY_FRAGMENTS
	.align		4
.L_33:
        /*0018*/ 	.byte	0x04, 0x4f
        /*001a*/ 	.short	(.L_35 - .L_34)


	//   ....[0]....
.L_34:
        /*001c*/ 	.word	0x00000007


	//----- nvinfo : EIATTR_RESERVED_SMEM_USED
	.align		4
.L_35:
        /*0020*/ 	.byte	0x01, 0x41
	.zero		2


	//----- nvinfo : EIATTR_SPARSE_MMA_MASK
	.align		4
        /*0024*/ 	.byte	0x03, 0x50
        /*0026*/ 	.short	0x0000


	//----- nvinfo : EIATTR_TCGEN05_2CTA_USED
	.align		4
        /*0028*/ 	.byte	0x01, 0x52
	.zero		2


	//----- nvinfo : EIATTR_MAXREG_COUNT
	.align		4
        /*002c*/ 	.byte	0x03, 0x1b
        /*002e*/ 	.short	0x00ff


	//----- nvinfo : EIATTR_NUM_BARRIERS
	.align		4
        /*0030*/ 	.byte	0x02, 0x4c
        /*0032*/ 	.byte	0x07
	.zero		1


	//----- nvinfo : EIATTR_EXTERNS
	.align		4
        /*0034*/ 	.byte	0x04, 0x0f
        /*0036*/ 	.short	(.L_37 - .L_36)


	//   ....[0]....
	.align		4
.L_36:
        /*0038*/ 	.word	index@(__assertfail)


	//----- nvinfo : EIATTR_MERCURY_ISA_VERSION
	.align		4
.L_37:
        /*003c*/ 	.byte	0x03, 0x5f
        /*003e*/ 	.short	0x0101


	//----- nvinfo : EIATTR_INT_WARP_WIDE_INSTR_OFFSETS
	.align		4
        /*0040*/ 	.byte	0x04, 0x31
        /*0042*/ 	.short	(.L_39 - .L_38)


	//   ....[0]....
.L_38:
        /*0044*/ 	.word	0x00000ea0


	//   ....[1]....
        /*0048*/ 	.word	0x00000f60


	//   ....[2]....
        /*004c*/ 	.word	0x000049b0


	//   ....[3]....
        /*0050*/ 	.word	0x000049d0


	//   ....[4]....
        /*0054*/ 	.word	0x00004a00


	//   ....[5]....
        /*0058*/ 	.word	0x000055e0


	//   ....[6]....
        /*005c*/ 	.word	0x00005660


	//   ....[7]....
        /*0060*/ 	.word	0x00005770


	//   ....[8]....
        /*0064*/ 	.word	0x00005880


	//----- nvinfo : EIATTR_COOP_GROUP_MASK_REGIDS
	.align		4
.L_39:
        /*0068*/ 	.byte	0x04, 0x29
        /*006a*/ 	.short	(.L_41 - .L_40)


	//   ....[0]....
.L_40:
        /*006c*/ 	.word	0xffffffff


	//   ....[1]....
        /*0070*/ 	.word	0xffffffff


	//   ....[2]....
        /*0074*/ 	.word	0xffffffff


	//   ....[3]....
        /*0078*/ 	.word	0xffffffff


	//   ....[4]....
        /*007c*/ 	.word	0xffffffff


	//   ....[5]....
        /*0080*/ 	.word	0xffffffff


	//   ....[6]....
        /*0084*/ 	.word	0xffffffff


	//   ....[7]....
        /*0088*/ 	.word	0xffffffff


	//   ....[8]....
        /*008c*/ 	.word	0xffffffff


	//   ....[9]....
        /*0090*/ 	.word	0xffffffff


	//   ....[10]....
        /*0094*/ 	.word	0xffffffff


	//   ....[11]....
        /*0098*/ 	.word	0xffffffff


	//   ....[12]....
        /*009c*/ 	.word	0xffffffff


	//   ....[13]....
        /*00a0*/ 	.word	0xffffffff


	//----- nvinfo : EIATTR_COOP_GROUP_INSTR_OFFSETS
	.align		4
.L_41:
        /*00a4*/ 	.byte	0x04, 0x28
        /*00a6*/ 	.short	(.L_43 - .L_42)


	//   ....[0]....
.L_42:
        /*00a8*/ 	.word	0x000000b0


	//   ....[1]....
        /*00ac*/ 	.word	0x00000510


	//   ....[2]....
        /*00b0*/ 	.word	0x000007d0


	//   ....[3]....
        /*00b4*/ 	.word	0x00000950


	//   ....[4]....
        /*00b8*/ 	.word	0x00000a50


	//   ....[5]....
        /*00bc*/ 	.word	0x00000bc0


	//   ....[6]....
        /*00c0*/ 	.word	0x00000d60


	//   ....[7]....
        /*00c4*/ 	.word	0x00000fc0


	//   ....[8]....
        /*00c8*/ 	.word	0x00002540


	//   ....[9]....
        /*00cc*/ 	.word	0x00003790


	//   ....[10]....
        /*00d0*/ 	.word	0x00003c60


	//   ....[11]....
        /*00d4*/ 	.word	0x00003c90


	//   ....[12]....
        /*00d8*/ 	.word	0x000048b0


	//   ....[13]....
        /*00dc*/ 	.word	0x00004ac0


	//----- nvinfo : EIATTR_VRC_CTA_INIT_COUNT
	.align		4
.L_43:
        /*00e0*/ 	.byte	0x02, 0x4a
        /*00e2*/ 	.byte	0x80
	.zero		1


	//----- nvinfo : EIATTR_SYSCALL_OFFSETS
	.align		4
        /*00e4*/ 	.byte	0x04, 0x46
        /*00e6*/ 	.short	(.L_45 - .L_44)


	//   ....[0]....
.L_44:
        /*00e8*/ 	.word	0x00006560


	//   ....[1]....
        /*00ec*/ 	.word	0x00006650


	//   ....[2]....
        /*00f0*/ 	.word	0x00006e80


	//   ....[3]....
        /*00f4*/ 	.word	0x00007b50


	//----- nvinfo : EIATTR_MBARRIER_INSTR_OFFSETS
	.align		4
.L_45:
        /*00f8*/ 	.byte	0x04, 0x39
        /*00fa*/ 	.short	(.L_47 - .L_46)


	//   ....[0]....
.L_46:
        /*00fc*/ 	.word	0x00000670
        /*0100*/ 	.word	0x000000ff
        /*0104*/ 	.word	0x00000000
        /*0108*/ 	.short	0x0100
        /*010a*/ 	.byte	0x04
	.zero		1


	//   ....[1]....
        /*010c*/ 	.word	0x00000680
        /*0110*/ 	.word	0x000000ff
        /*0114*/ 	.word	0x00000050
        /*0118*/ 	.short	0x0100
        /*011a*/ 	.byte	0x04
	.zero		1


	//   ....[2]....
        /*011c*/ 	.word	0x00000690
        /*0120*/ 	.word	0x000000ff
        /*0124*/ 	.word	0x00000008
        /*0128*/ 	.short	0x0100
        /*012a*/ 	.byte	0x04
	.zero		1


	//   ....[3]....
        /*012c*/ 	.word	0x000006a0
        /*0130*/ 	.word	0x000000ff
        /*0134*/ 	.word	0x00000058
        /*0138*/ 	.short	0x0100
        /*013a*/ 	.byte	0x04
	.zero		1


	//   ....[4]....
        /*013c*/ 	.word	0x000006b0
        /*0140*/ 	.word	0x000000ff
        /*0144*/ 	.word	0x00000010
        /*0148*/ 	.short	0x0100
        /*014a*/ 	.byte	0x04
	.zero		1


	//   ....[5]....
        /*014c*/ 	.word	0x000006c0
        /*0150*/ 	.word	0x000000ff
        /*0154*/ 	.word	0x00000060
        /*0158*/ 	.short	0x0100
        /*015a*/ 	.byte	0x04
	.zero		1


	//   ....[6]....
        /*015c*/ 	.word	0x000006d0
        /*0160*/ 	.word	0x000000ff
        /*0164*/ 	.word	0x00000018
        /*0168*/ 	.short	0x0100
        /*016a*/ 	.byte	0x04
	.zero		1


	//   ....[7]....
        /*016c*/ 	.word	0x000006e0
        /*0170*/ 	.word	0x000000ff
        /*0174*/ 	.word	0x00000068
        /*0178*/ 	.short	0x0100
        /*017a*/ 	.byte	0x04
	.zero		1


	//   ....[8]....
        /*017c*/ 	.word	0x000006f0
        /*0180*/ 	.word	0x000000ff
        /*0184*/ 	.word	0x00000020
        /*0188*/ 	.short	0x0100
        /*018a*/ 	.byte	0x04
	.zero		1


	//   ....[9]....
        /*018c*/ 	.word	0x00000700
        /*0190*/ 	.word	0x000000ff
        /*0194*/ 	.word	0x00000070
        /*0198*/ 	.short	0x0100
        /*019a*/ 	.byte	0x04
	.zero		1


	//   ....[10]....
        /*019c*/ 	.word	0x00000710
        /*01a0*/ 	.word	0x000000ff
        /*01a4*/ 	.word	0x00000028
        /*01a8*/ 	.short	0x0100
        /*01aa*/ 	.byte	0x04
	.zero		1


	//   ....[11]....
        /*01ac*/ 	.word	0x00000720
        /*01b0*/ 	.word	0x000000ff
        /*01b4*/ 	.word	0x00000078
        /*01b8*/ 	.short	0x0100
        /*01ba*/ 	.byte	0x04
	.zero		1


	//   ....[12]....
        /*01bc*/ 	.word	0x00000730
        /*01c0*/ 	.word	0x000000ff
        /*01c4*/ 	.word	0x00000030
        /*01c8*/ 	.short	0x0100
        /*01ca*/ 	.byte	0x04
	.zero		1


	//   ....[13]....
        /*01cc*/ 	.word	0x00000740
        /*01d0*/ 	.word	0x000000ff
        /*01d4*/ 	.word	0x00000080
        /*01d8*/ 	.short	0x0100
        /*01da*/ 	.byte	0x04
	.zero		1


	//   ....[14]....
        /*01dc*/ 	.word	0x00000750
        /*01e0*/ 	.word	0x000000ff
        /*01e4*/ 	.word	0x00000038
        /*01e8*/ 	.short	0x0100
        /*01ea*/ 	.byte	0x04
	.zero		1


	//   ....[15]....
        /*01ec*/ 	.word	0x00000760
        /*01f0*/ 	.word	0x000000ff
        /*01f4*/ 	.word	0x00000088
        /*01f8*/ 	.short	0x0100
        /*01fa*/ 	.byte	0x04
	.zero		1


	//   ....[16]....
        /*01fc*/ 	.word	0x00000770
        /*0200*/ 	.word	0x000000ff
        /*0204*/ 	.word	0x00000040
        /*0208*/ 	.short	0x0100
        /*020a*/ 	.byte	0x04
	.zero		1


	//   ....[17]....
        /*020c*/ 	.word	0x00000780
        /*0210*/ 	.word	0x000000ff
        /*0214*/ 	.word	0x00000090
        /*0218*/ 	.short	0x0100
        /*021a*/ 	.byte	0x04
	.zero		1


	//   ....[18]....
        /*021c*/ 	.word	0x00000790
        /*0220*/ 	.word	0x000000ff
        /*0224*/ 	.word	0x00000048
        /*0228*/ 	.short	0x0100
        /*022a*/ 	.byte	0x04
	.zero		1


	//   ....[19]....
        /*022c*/ 	.word	0x000007a0
        /*0230*/ 	.word	0x000000ff
        /*0234*/ 	.word	0x00000098
        /*0238*/ 	.short	0x0100
        /*023a*/ 	.byte	0x04
	.zero		1


	//   ....[20]....
        /*023c*/ 	.word	0x000008e0
        /*0240*/ 	.word	0x000000ff
        /*0244*/ 	.word	0x000000a0
        /*0248*/ 	.short	0x0100
        /*024a*/ 	.byte	0x04
	.zero		1


	//   ....[21]....
        /*024c*/ 	.word	0x000008f0
        /*0250*/ 	.word	0x000000ff
        /*0254*/ 	.word	0x000000b8
        /*0258*/ 	.short	0x0100
        /*025a*/ 	.byte	0x04
	.zero		1


	//   ....[22]....
        /*025c*/ 	.word	0x00000900
        /*0260*/ 	.word	0x000000ff
        /*0264*/ 	.word	0x000000a8
        /*0268*/ 	.short	0x0100
        /*026a*/ 	.byte	0x04
	.zero		1


	//   ....[23]....
        /*026c*/ 	.word	0x00000910
        /*0270*/ 	.word	0x000000ff
        /*0274*/ 	.word	0x000000c0
        /*0278*/ 	.short	0x0100
        /*027a*/ 	.byte	0x04
	.zero		1


	//   ....[24]....
        /*027c*/ 	.word	0x00000920
        /*0280*/ 	.word	0x000000ff
        /*0284*/ 	.word	0x000000b0
        /*0288*/ 	.short	0x0100
        /*028a*/ 	.byte	0x04
	.zero		1


	//   ....[25]....
        /*028c*/ 	.word	0x00000930
        /*0290*/ 	.word	0x000000ff
        /*0294*/ 	.word	0x000000c8
        /*0298*/ 	.short	0x0100
        /*029a*/ 	.byte	0x04
	.zero		1


	//   ....[26]....
        /*029c*/ 	.word	0x00000a20
        /*02a0*/ 	.word	0x000000ff
        /*02a4*/ 	.word	0x000000d0
        /*02a8*/ 	.short	0x0100
        /*02aa*/ 	.byte	0x06
	.zero		1


	//   ....[27]....
        /*02ac*/ 	.word	0x00000a30
        /*02b0*/ 	.word	0x000000ff
        /*02b4*/ 	.word	0x000000d8
        /*02b8*/ 	.short	0x0100
        /*02ba*/ 	.byte	0x06
	.zero		1


	//   ....[28]....
        /*02bc*/ 	.word	0x00000b70
        /*02c0*/ 	.word	0x000000ff
        /*02c4*/ 	.word	0x000000e0
        /*02c8*/ 	.short	0x0100
        /*02ca*/ 	.byte	0x06
	.zero		1


	//   ....[29]....
        /*02cc*/ 	.word	0x00000b80
        /*02d0*/ 	.word	0x000000ff
        /*02d4*/ 	.word	0x000000f0
        /*02d8*/ 	.short	0x0100
        /*02da*/ 	.byte	0x06
	.zero		1


	//   ....[30]....
        /*02dc*/ 	.word	0x00000b90
        /*02e0*/ 	.word	0x000000ff
        /*02e4*/ 	.word	0x000000e8
        /*02e8*/ 	.short	0x0100
        /*02ea*/ 	.byte	0x06
	.zero		1


	//   ....[31]....
        /*02ec*/ 	.word	0x00000ba0
        /*02f0*/ 	.word	0x000000ff
        /*02f4*/ 	.word	0x000000f8
        /*02f8*/ 	.short	0x0100
        /*02fa*/ 	.byte	0x06
	.zero		1


	//   ....[32]....
        /*02fc*/ 	.word	0x00000cd0
        /*0300*/ 	.word	0x000000ff
        /*0304*/ 	.word	0x00000100
        /*0308*/ 	.short	0x0100
        /*030a*/ 	.byte	0x04
	.zero		1


	//   ....[33]....
        /*030c*/ 	.word	0x00000ce0
        /*0310*/ 	.word	0x000000ff
        /*0314*/ 	.word	0x00000120
        /*0318*/ 	.short	0x0100
        /*031a*/ 	.byte	0x04
	.zero		1


	//   ....[34]....
        /*031c*/ 	.word	0x00000cf0
        /*0320*/ 	.word	0x000000ff
        /*0324*/ 	.word	0x00000108
        /*0328*/ 	.short	0x0100
        /*032a*/ 	.byte	0x04
	.zero		1


	//   ....[35]....
        /*032c*/ 	.word	0x00000d00
        /*0330*/ 	.word	0x000000ff
        /*0334*/ 	.word	0x00000128
        /*0338*/ 	.short	0x0100
        /*033a*/ 	.byte	0x04
	.zero		1


	//   ....[36]....
        /*033c*/ 	.word	0x00000d10
        /*0340*/ 	.word	0x000000ff
        /*0344*/ 	.word	0x00000110
        /*0348*/ 	.short	0x0100
        /*034a*/ 	.byte	0x04
	.zero		1


	//   ....[37]....
        /*034c*/ 	.word	0x00000d20
        /*0350*/ 	.word	0x000000ff
        /*0354*/ 	.word	0x00000130
        /*0358*/ 	.short	0x0100
        /*035a*/ 	.byte	0x04
	.zero		1


	//   ....[38]....
        /*035c*/ 	.word	0x00000d30
        /*0360*/ 	.word	0x000000ff
        /*0364*/ 	.word	0x00000118
        /*0368*/ 	.short	0x0100
        /*036a*/ 	.byte	0x04
	.zero		1


	//   ....[39]....
        /*036c*/ 	.word	0x00000d40
        /*0370*/ 	.word	0x000000ff
        /*0374*/ 	.word	0x00000138
        /*0378*/ 	.short	0x0100
        /*037a*/ 	.byte	0x04
	.zero		1


	//   ....[40]....
        /*037c*/ 	.word	0x00000e40
        /*0380*/ 	.word	0x000000ff
        /*0384*/ 	.word	0x00000140
        /*0388*/ 	.short	0x0100
        /*038a*/ 	.byte	0x04
	.zero		1


	//   ....[41]....
        /*038c*/ 	.word	0x00000e50
        /*0390*/ 	.word	0x000000ff
        /*0394*/ 	.word	0x00000150
        /*0398*/ 	.short	0x0100
        /*039a*/ 	.byte	0x04
	.zero		1


	//   ....[42]....
        /*039c*/ 	.word	0x00000e60
        /*03a0*/ 	.word	0x000000ff
        /*03a4*/ 	.word	0x00000148
        /*03a8*/ 	.short	0x0100
        /*03aa*/ 	.byte	0x04
	.zero		1


	//   ....[43]....
        /*03ac*/ 	.word	0x00000e70
        /*03b0*/ 	.word	0x000000ff
        /*03b4*/ 	.word	0x00000158
        /*03b8*/ 	.short	0x0100
        /*03ba*/ 	.byte	0x04
	.zero		1


	//   ....[44]....
        /*03bc*/ 	.word	0x00000f80
        /*03c0*/ 	.word	0x000000ff
        /*03c4*/ 	.word	0x00000160
        /*03c8*/ 	.short	0x0100
        /*03ca*/ 	.byte	0x06
	.zero		1


	//   ....[45]....
        /*03cc*/ 	.word	0x00001d60
        /*03d0*/ 	.word	0x00000000
        /*03d4*/ 	.word	0x00000150
        /*03d8*/ 	.short	0x010a
        /*03da*/ 	.byte	0xff
	.zero		1


	//   ....[46]....
        /*03dc*/ 	.word	0x00001d80
        /*03e0*/ 	.word	0x00000000
        /*03e4*/ 	.word	0x00000140
        /*03e8*/ 	.short	0x0101
        /*03ea*/ 	.byte	0xff
	.zero		1


	//   ....[47]....
        /*03ec*/ 	.word	0x00001e30
        /*03f0*/ 	.word	0x000000ff
        /*03f4*/ 	.word	0x00000050
        /*03f8*/ 	.short	0x010a
        /*03fa*/ 	.byte	0x04
	.zero		1


	//   ....[48]....
        /*03fc*/ 	.word	0x00001f00
        /*0400*/ 	.word	0x000000ff
        /*0404*/ 	.word	0x00000050
        /*0408*/ 	.short	0x010a
        /*040a*/ 	.byte	0x21
	.zero		1


	//   ....[49]....
        /*040c*/ 	.word	0x000020b0
        /*0410*/ 	.word	0x000000ff
        /*0414*/ 	.word	0x00000050
        /*0418*/ 	.short	0x010a
        /*041a*/ 	.byte	0x05
	.zero		1


	//   ....[50]....
        /*041c*/ 	.word	0x000021f0
        /*0420*/ 	.word	0x000000ff
        /*0424*/ 	.word	0x000000d8
        /*0428*/ 	.short	0x0101
        /*042a*/ 	.byte	0x0d
	.zero		1


	//   ....[51]....
        /*042c*/ 	.word	0x00002210
        /*0430*/ 	.word	0x000000ff
        /*0434*/ 	.word	0x00000050
        /*0438*/ 	.short	0x010a
        /*043a*/ 	.byte	0x04
	.zero		1


	//   ....[52]....
        /*043c*/ 	.word	0x00002290
        /*0440*/ 	.word	0x000000ff
        /*0444*/ 	.word	0x00000050
        /*0448*/ 	.short	0x010a
        /*044a*/ 	.byte	0x11
	.zero		1


	//   ....[53]....
        /*044c*/ 	.word	0x00002420
        /*0450*/ 	.word	0x000000ff
        /*0454*/ 	.word	0x00000050
        /*0458*/ 	.short	0x010a
        /*045a*/ 	.byte	0x05
	.zero		1


	//   ....[54]....
        /*045c*/ 	.word	0x00002570
        /*0460*/ 	.word	0x00000003
        /*0464*/ 	.word	0x000000e0
        /*0468*/ 	.short	0x010a
        /*046a*/ 	.byte	0xff
	.zero		1


	//   ....[55]....
        /*046c*/ 	.word	0x000026c0
        /*0470*/ 	.word	0x00000000
        /*0474*/ 	.word	0x00000000
        /*0478*/ 	.short	0x0101
        /*047a*/ 	.byte	0xff
	.zero		1


	//   ....[56]....
        /*047c*/ 	.word	0x00002c80
        /*0480*/ 	.word	0x000000ff
        /*0484*/ 	.word	0x00000000
        /*0488*/ 	.short	0x010a
        /*048a*/ 	.byte	0x04
	.zero		1


	//   ....[57]....
        /*048c*/ 	.word	0x00002d10
        /*0490*/ 	.word	0x000000ff
        /*0494*/ 	.word	0x00000000
        /*0498*/ 	.short	0x010a
        /*049a*/ 	.byte	0x05
	.zero		1


	//   ....[58]....
        /*049c*/ 	.word	0x00002da0
        /*04a0*/ 	.word	0x000000ff
        /*04a4*/ 	.word	0x00000000
        /*04a8*/ 	.short	0x010a
        /*04aa*/ 	.byte	0x05
	.zero		1


	//   ....[59]....
        /*04ac*/ 	.word	0x00002e30
        /*04b0*/ 	.word	0x000000ff
        /*04b4*/ 	.word	0x00000000
        /*04b8*/ 	.short	0x010a
        /*04ba*/ 	.byte	0x05
	.zero		1


	//   ....[60]....
        /*04bc*/ 	.word	0x00002ec0
        /*04c0*/ 	.word	0x000000ff
        /*04c4*/ 	.word	0x00000000
        /*04c8*/ 	.short	0x010a
        /*04ca*/ 	.byte	0x05
	.zero		1


	//   ....[61]....
        /*04cc*/ 	.word	0x00002f50
        /*04d0*/ 	.word	0x000000ff
        /*04d4*/ 	.word	0x00000000
        /*04d8*/ 	.short	0x010a
        /*04da*/ 	.byte	0x05
	.zero		1


	//   ....[62]....
        /*04dc*/ 	.word	0x00002fe0
        /*04e0*/ 	.word	0x000000ff
        /*04e4*/ 	.word	0x00000000
        /*04e8*/ 	.short	0x010a
        /*04ea*/ 	.byte	0x05
	.zero		1


	//   ....[63]....
        /*04ec*/ 	.word	0x00003070
        /*04f0*/ 	.word	0x000000ff
        /*04f4*/ 	.word	0x00000000
        /*04f8*/ 	.short	0x010a
        /*04fa*/ 	.byte	0x05
	.zero		1


	//   ....[64]....
        /*04fc*/ 	.word	0x00003100
        /*0500*/ 	.word	0x000000ff
        /*0504*/ 	.word	0x00000000
        /*0508*/ 	.short	0x010a
        /*050a*/ 	.byte	0x05
	.zero		1


	//   ....[65]....
        /*050c*/ 	.word	0x000031a0
        /*0510*/ 	.word	0x00000000
        /*0514*/ 	.word	0x00000000
        /*0518*/ 	.short	0x010a
        /*051a*/ 	.byte	0xff
	.zero		1


	//   ....[66]....
        /*051c*/ 	.word	0x000032e0
        /*0520*/ 	.word	0x00000002
        /*0524*/ 	.word	0x00000140
        /*0528*/ 	.short	0x010a
        /*052a*/ 	.byte	0xff
	.zero		1


	//   ....[67]....
        /*052c*/ 	.word	0x00003340
        /*0530*/ 	.word	0x00000004
        /*0534*/ 	.word	0x00000000
        /*0538*/ 	.short	0x0101
        /*053a*/ 	.byte	0xff
	.zero		1


	//   ....[68]....
        /*053c*/ 	.word	0x00003360
        /*0540*/ 	.word	0x000000ff
        /*0544*/ 	.word	0x000000f0
        /*0548*/ 	.short	0x010a
        /*054a*/ 	.byte	0x04
	.zero		1


	//   ....[69]....
        /*054c*/ 	.word	0x00003480
        /*0550*/ 	.word	0x00000002
        /*0554*/ 	.word	0x000000e0
        /*0558*/ 	.short	0x010a
        /*055a*/ 	.byte	0xff
	.zero		1


	//   ....[70]....
        /*055c*/ 	.word	0x00003590
        /*0560*/ 	.word	0x00000002
        /*0564*/ 	.word	0x00000000
        /*0568*/ 	.short	0x0101
        /*056a*/ 	.byte	0xff
	.zero		1


	//   ....[71]....
        /*056c*/ 	.word	0x00003620
        /*0570*/ 	.word	0x000000ff
        /*0574*/ 	.word	0x000000f0
        /*0578*/ 	.short	0x0106
        /*057a*/ 	.byte	0x04
	.zero		1


	//   ....[72]....
        /*057c*/ 	.word	0x00003640
        /*0580*/ 	.word	0x000000ff
        /*0584*/ 	.word	0x000000f0
        /*0588*/ 	.short	0x010a
        /*058a*/ 	.byte	0x04
	.zero		1


	//   ....[73]....
        /*058c*/ 	.word	0x000036d0
        /*0590*/ 	.word	0x000000ff
        /*0594*/ 	.word	0x000000f0
        /*0598*/ 	.short	0x0106
        /*059a*/ 	.byte	0x07
	.zero		1


	//   ....[74]....
        /*059c*/ 	.word	0x00003710
        /*05a0*/ 	.word	0x00000000
        /*05a4*/ 	.word	0x000000f0
        /*05a8*/ 	.short	0x010a
        /*05aa*/ 	.byte	0xff
	.zero		1


	//   ....[75]....
        /*05ac*/ 	.word	0x00003960
        /*05b0*/ 	.word	0x000000ff
        /*05b4*/ 	.word	0x00000008
        /*05b8*/ 	.short	0x010a
        /*05ba*/ 	.byte	0x05
	.zero		1


	//   ....[76]....
        /*05bc*/ 	.word	0x00003980
        /*05c0*/ 	.word	0x000000ff
        /*05c4*/ 	.word	0x00000008
        /*05c8*/ 	.short	0x010a
        /*05ca*/ 	.byte	0x05
	.zero		1


	//   ....[77]....
        /*05cc*/ 	.word	0x00003b10
        /*05d0*/ 	.word	0x000000ff
        /*05d4*/ 	.word	0x00000008
        /*05d8*/ 	.short	0x010a
        /*05da*/ 	.byte	0x05
	.zero		1


	//   ....[78]....
        /*05dc*/ 	.word	0x00003b30
        /*05e0*/ 	.word	0x000000ff
        /*05e4*/ 	.word	0x00000008
        /*05e8*/ 	.short	0x010a
        /*05ea*/ 	.byte	0x05
	.zero		1


	//   ....[79]....
        /*05ec*/ 	.word	0x00003bf0
        /*05f0*/ 	.word	0x000000ff
        /*05f4*/ 	.word	0x00000000
        /*05f8*/ 	.short	0x0101
        /*05fa*/ 	.byte	0x04
	.zero		1


	//   ....[80]....
        /*05fc*/ 	.word	0x00003f30
        /*0600*/ 	.word	0x00000000
        /*0604*/ 	.word	0x000000e0
        /*0608*/ 	.short	0x010a
        /*060a*/ 	.byte	0xff
	.zero		1


	//   ....[81]....
        /*060c*/ 	.word	0x00003ff0
        /*0610*/ 	.word	0x00000000
        /*0614*/ 	.word	0x00000000
        /*0618*/ 	.short	0x0101
        /*061a*/ 	.byte	0xff
	.zero		1


	//   ....[82]....
        /*061c*/ 	.word	0x000040b0
        /*0620*/ 	.word	0x000000ff
        /*0624*/ 	.word	0x00000000
        /*0628*/ 	.short	0x010a
        /*062a*/ 	.byte	0x04
	.zero		1


	//   ....[83]....
        /*062c*/ 	.word	0x000040c0
        /*0630*/ 	.word	0x000000ff
        /*0634*/ 	.word	0x00000120
        /*0638*/ 	.short	0x010a
        /*063a*/ 	.byte	0x1f
	.zero		1


	//   ....[84]....
        /*063c*/ 	.word	0x00004170
        /*0640*/ 	.word	0x000000ff
        /*0644*/ 	.word	0x00000000
        /*0648*/ 	.short	0x010a
        /*064a*/ 	.byte	0x05
	.zero		1


	//   ....[85]....
        /*064c*/ 	.word	0x000042a0
        /*0650*/ 	.word	0x000000ff
        /*0654*/ 	.word	0x00000000
        /*0658*/ 	.short	0x010a
        /*065a*/ 	.byte	0x04
	.zero		1


	//   ....[86]....
        /*065c*/ 	.word	0x000045a0
        /*0660*/ 	.word	0x000000ff
        /*0664*/ 	.word	0x00000000
        /*0668*/ 	.short	0x010a
        /*066a*/ 	.byte	0x04
	.zero		1


	//   ....[87]....
        /*066c*/ 	.word	0x00004630
        /*0670*/ 	.word	0x000000ff
        /*0674*/ 	.word	0x00000000
        /*0678*/ 	.short	0x010a
        /*067a*/ 	.byte	0x05
	.zero		1


	//   ....[88]....
        /*067c*/ 	.word	0x000046c0
        /*0680*/ 	.word	0x000000ff
        /*0684*/ 	.word	0x00000000
        /*0688*/ 	.short	0x010a
        /*068a*/ 	.byte	0x05
	.zero		1


	//   ....[89]....
        /*068c*/ 	.word	0x00004760
        /*0690*/ 	.word	0x00000000
        /*0694*/ 	.word	0x00000000
        /*0698*/ 	.short	0x010a
        /*069a*/ 	.byte	0xff
	.zero		1


	//   ....[90]....
        /*069c*/ 	.word	0x000047a0
        /*06a0*/ 	.word	0x00000000
        /*06a4*/ 	.word	0x00000000
        /*06a8*/ 	.short	0x010a
        /*06aa*/ 	.byte	0xff
	.zero		1


	//   ....[91]....
        /*06ac*/ 	.word	0x00004810
        /*06b0*/ 	.word	0x000000ff
        /*06b4*/ 	.word	0x00000000
        /*06b8*/ 	.short	0x0101
        /*06ba*/ 	.byte	0x04
	.zero		1


	//   ....[92]....
        /*06bc*/ 	.word	0x00004850
        /*06c0*/ 	.word	0x000000ff
        /*06c4*/ 	.word	0x00000160
        /*06c8*/ 	.short	0x010a
        /*06ca*/ 	.byte	0x1a
	.zero		1


	//   ....[93]....
        /*06cc*/ 	.word	0x000048a0
        /*06d0*/ 	.word	0x000000ff
        /*06d4*/ 	.word	0x00000000
        /*06d8*/ 	.short	0x0101
        /*06da*/ 	.byte	0x04
	.zero		1


	//   ....[94]....
        /*06dc*/ 	.word	0x00004d10
        /*06e0*/ 	.word	0x0000000c
        /*06e4*/ 	.word	0x000000e0
        /*06e8*/ 	.short	0x010a
        /*06ea*/ 	.byte	0xff
	.zero		1


	//   ....[95]....
        /*06ec*/ 	.word	0x00004e80
        /*06f0*/ 	.word	0x00000000
        /*06f4*/ 	.word	0x00000000
        /*06f8*/ 	.short	0x0101
        /*06fa*/ 	.byte	0xff
	.zero		1


	//   ....[96]....
        /*06fc*/ 	.word	0x00005300
        /*0700*/ 	.word	0x000000ff
        /*0704*/ 	.word	0x000000d8
        /*0708*/ 	.short	0x010a
        /*070a*/ 	.byte	0x18
	.zero		1


	//   ....[97]....
        /*070c*/ 	.word	0x000054c0
        /*0710*/ 	.word	0x000000ff
        /*0714*/ 	.word	0x000000b8
        /*0718*/ 	.short	0x010a
        /*071a*/ 	.byte	0x04
	.zero		1


	//   ....[98]....
        /*071c*/ 	.word	0x000056a0
        /*0720*/ 	.word	0x000000ff
        /*0724*/ 	.word	0x000000a0
        /*0728*/ 	.short	0x010b
        /*072a*/ 	.byte	0x04
	.zero		1


	//   ....[99]....
        /*072c*/ 	.word	0x000056b0
        /*0730*/ 	.word	0x000000ff
        /*0734*/ 	.word	0x00000000
        /*0738*/ 	.short	0x0101
        /*073a*/ 	.byte	0x14
	.zero		1


	//   ....[100]....
        /*073c*/ 	.word	0x000056c0
        /*0740*/ 	.word	0x000000ff
        /*0744*/ 	.word	0x000000b8
        /*0748*/ 	.short	0x010a
        /*074a*/ 	.byte	0x05
	.zero		1


	//   ....[101]....
        /*074c*/ 	.word	0x000058c0
        /*0750*/ 	.word	0x000000ff
        /*0754*/ 	.word	0x000000a0
        /*0758*/ 	.short	0x010b
        /*075a*/ 	.byte	0x05
	.zero		1


	//   ....[102]....
        /*075c*/ 	.word	0x000058d0
        /*0760*/ 	.word	0x000000ff
        /*0764*/ 	.word	0x00000000
        /*0768*/ 	.short	0x0101
        /*076a*/ 	.byte	0x04
	.zero		1


	//   ....[103]....
        /*076c*/ 	.word	0x00005970
        /*0770*/ 	.word	0x000000ff
        /*0774*/ 	.word	0x00000000
        /*0778*/ 	.short	0x010a
        /*077a*/ 	.byte	0x04
	.zero		1


	//   ....[104]....
        /*077c*/ 	.word	0x00005a00
        /*0780*/ 	.word	0x000000ff
        /*0784*/ 	.word	0x00000000
        /*0788*/ 	.short	0x010a
        /*078a*/ 	.byte	0x05
	.zero		1


	//   ....[105]....
        /*078c*/ 	.word	0x00005aa0
        /*0790*/ 	.word	0x00000000
        /*0794*/ 	.word	0x00000000
        /*0798*/ 	.short	0x010a
        /*079a*/ 	.byte	0xff
	.zero		1


	//   ....[106]....
        /*079c*/ 	.word	0x00005df0
        /*07a0*/ 	.word	0x00000003
        /*07a4*/ 	.word	0x000000e0
        /*07a8*/ 	.short	0x010a
        /*07aa*/ 	.byte	0xff
	.zero		1


	//   ....[107]....
        /*07ac*/ 	.word	0x00005f70
        /*07b0*/ 	.word	0x00000000
        /*07b4*/ 	.word	0x00000000
        /*07b8*/ 	.short	0x0101
        /*07ba*/ 	.byte	0xff
	.zero		1


	//   ....[108]....
        /*07bc*/ 	.word	0x00006ae0
        /*07c0*/ 	.word	0x00000000
        /*07c4*/ 	.word	0x000000a0
        /*07c8*/ 	.short	0x010a
        /*07ca*/ 	.byte	0xff
	.zero		1


	//   ....[109]....
        /*07cc*/ 	.word	0x00006b40
        /*07d0*/ 	.word	0x0000005c
        /*07d4*/ 	.word	0x00000100
        /*07d8*/ 	.short	0x010a
        /*07da*/ 	.byte	0xff
	.zero		1


	//   ....[110]....
        /*07dc*/ 	.word	0x00006c30
        /*07e0*/ 	.word	0x00000000
        /*07e4*/ 	.word	0x000000a0
        /*07e8*/ 	.short	0x010a
        /*07ea*/ 	.byte	0xff
	.zero		1


	//   ....[111]....
        /*07ec*/ 	.word	0x00006d60
        /*07f0*/ 	.word	0x0000005c
        /*07f4*/ 	.word	0x00000100
        /*07f8*/ 	.short	0x010a
        /*07fa*/ 	.byte	0xff
	.zero		1


	//   ....[112]....
        /*07fc*/ 	.word	0x00007890
        /*0800*/ 	.word	0x00000000
        /*0804*/ 	.word	0x00000000
        /*0808*/ 	.short	0x0101
        /*080a*/ 	.byte	0xff
	.zero		1


	//   ....[113]....
        /*080c*/ 	.word	0x000078a0
        /*0810*/ 	.word	0x00000003
        /*0814*/ 	.word	0x000000a0
        /*0818*/ 	.short	0x010a
        /*081a*/ 	.byte	0xff
	.zero		1


	//   ....[114]....
        /*081c*/ 	.word	0x00007970
        /*0820*/ 	.word	0x00000003
        /*0824*/ 	.word	0x000000a0
        /*0828*/ 	.short	0x010a
        /*082a*/ 	.byte	0xff
	.zero		1


	//   ....[115]....
        /*082c*/ 	.word	0x00007df0
        /*0830*/ 	.word	0x0000005c
        /*0834*/ 	.word	0x00000000
        /*0838*/ 	.short	0x0101
        /*083a*/ 	.byte	0xff
	.zero		1


	//   ....[116]....
        /*083c*/ 	.word	0x00008610
        /*0840*/ 	.word	0x00000002
        /*0844*/ 	.word	0x00000000
        /*0848*/ 	.short	0x0101
        /*084a*/ 	.byte	0xff
	.zero		1


	//   ....[117]....
        /*084c*/ 	.word	0x000088e0
        /*0850*/ 	.word	0x000000ff
        /*0854*/ 	.word	0x00000000
        /*0858*/ 	.short	0x0101
        /*085a*/ 	.byte	0x06
	.zero		1


	//   ....[118]....
        /*085c*/ 	.word	0x00008900
        /*0860*/ 	.word	0x00000000
        /*0864*/ 	.word	0x00000150
        /*0868*/ 	.short	0x010a
        /*086a*/ 	.byte	0xff
	.zero		1


	//   ....[119]....
        /*086c*/ 	.word	0x00008960
        /*0870*/ 	.word	0x00000000
        /*0874*/ 	.word	0x00000050
        /*0878*/ 	.short	0x010a
        /*087a*/ 	.byte	0xff
	.zero		1


	//   ....[120]....
        /*087c*/ 	.word	0x000089c0
        /*0880*/ 	.word	0x00000000
        /*0884*/ 	.word	0x00000050
        /*0888*/ 	.short	0x010a
        /*088a*/ 	.byte	0xff
	.zero		1


	//   ....[121]....
        /*088c*/ 	.word	0x00008a10
        /*0890*/ 	.word	0x00000003
        /*0894*/ 	.word	0x000000e0
        /*0898*/ 	.short	0x010a
        /*089a*/ 	.byte	0xff
	.zero		1


	//   ....[122]....
        /*089c*/ 	.word	0x00008a70
        /*08a0*/ 	.word	0x00000000
        /*08a4*/ 	.word	0x00000000
        /*08a8*/ 	.short	0x010a
        /*08aa*/ 	.byte	0xff
	.zero		1


	//   ....[123]....
        /*08ac*/ 	.word	0x00008ad0
        /*08b0*/ 	.word	0x00000000
        /*08b4*/ 	.word	0x00000000
        /*08b8*/ 	.short	0x010a
        /*08ba*/ 	.byte	0xff
	.zero		1


	//   ....[124]....
        /*08bc*/ 	.word	0x00008b30
        /*08c0*/ 	.word	0x00000000
        /*08c4*/ 	.word	0x00000000
        /*08c8*/ 	.short	0x010a
        /*08ca*/ 	.byte	0xff
	.zero		1


	//   ....[125]....
        /*08cc*/ 	.word	0x00008b90
        /*08d0*/ 	.word	0x00000000
        /*08d4*/ 	.word	0x00000000
        /*08d8*/ 	.short	0x010a
        /*08da*/ 	.byte	0xff
	.zero		1


	//   ....[126]....
        /*08dc*/ 	.word	0x00008bf0
        /*08e0*/ 	.word	0x00000000
        /*08e4*/ 	.word	0x00000000
        /*08e8*/ 	.short	0x010a
        /*08ea*/ 	.byte	0xff
	.zero		1


	//   ....[127]....
        /*08ec*/ 	.word	0x00008c50
        /*08f0*/ 	.word	0x00000000
        /*08f4*/ 	.word	0x00000000
        /*08f8*/ 	.short	0x010a
        /*08fa*/ 	.byte	0xff
	.zero		1


	//   ....[128]....
        /*08fc*/ 	.word	0x00008cb0
        /*0900*/ 	.word	0x00000000
        /*0904*/ 	.word	0x00000000
        /*0908*/ 	.short	0x010a
        /*090a*/ 	.byte	0xff
	.zero		1


	//   ....[129]....
        /*090c*/ 	.word	0x00008d10
        /*0910*/ 	.word	0x00000000
        /*0914*/ 	.word	0x00000000
        /*0918*/ 	.short	0x010a
        /*091a*/ 	.byte	0xff
	.zero		1


	//   ....[130]....
        /*091c*/ 	.word	0x00008d70
        /*0920*/ 	.word	0x00000000
        /*0924*/ 	.word	0x00000000
        /*0928*/ 	.short	0x010a
        /*092a*/ 	.byte	0xff
	.zero		1


	//   ....[131]....
        /*092c*/ 	.word	0x00008dc0
        /*0930*/ 	.word	0x00000002
        /*0934*/ 	.word	0x00000140
        /*0938*/ 	.short	0x010a
        /*093a*/ 	.byte	0xff
	.zero		1


	//   ....[132]....
        /*093c*/ 	.word	0x00008e20
        /*0940*/ 	.word	0x00000002
        /*0944*/ 	.word	0x000000f0
        /*0948*/ 	.short	0x010a
        /*094a*/ 	.byte	0xff
	.zero		1


	//   ....[133]....
        /*094c*/ 	.word	0x00008e70
        /*0950*/ 	.word	0x00000002
        /*0954*/ 	.word	0x000000e0
        /*0958*/ 	.short	0x010a
        /*095a*/ 	.byte	0xff
	.zero		1


	//   ....[134]....
        /*095c*/ 	.word	0x00008ed0
        /*0960*/ 	.word	0x00000000
        /*0964*/ 	.word	0x000000f0
        /*0968*/ 	.short	0x010a
        /*096a*/ 	.byte	0xff
	.zero		1


	//   ....[135]....
        /*096c*/ 	.word	0x00008f30
        /*0970*/ 	.word	0x00000000
        /*0974*/ 	.word	0x00000008
        /*0978*/ 	.short	0x010a
        /*097a*/ 	.byte	0xff
	.zero		1


	//   ....[136]....
        /*097c*/ 	.word	0x00009020
        /*0980*/ 	.word	0x00000000
        /*0984*/ 	.word	0x00000008
        /*0988*/ 	.short	0x010a
        /*098a*/ 	.byte	0xff
	.zero		1


	//   ....[137]....
        /*098c*/ 	.word	0x00009070
        /*0990*/ 	.word	0x00000000
        /*0994*/ 	.word	0x000000e0
        /*0998*/ 	.short	0x010a
        /*099a*/ 	.byte	0xff
	.zero		1


	//   ....[138]....
        /*099c*/ 	.word	0x000090d0
        /*09a0*/ 	.word	0x00000000
        /*09a4*/ 	.word	0x00000120
        /*09a8*/ 	.short	0x010a
        /*09aa*/ 	.byte	0xff
	.zero		1


	//   ....[139]....
        /*09ac*/ 	.word	0x00009130
        /*09b0*/ 	.word	0x00000000
        /*09b4*/ 	.word	0x00000000
        /*09b8*/ 	.short	0x010a
        /*09ba*/ 	.byte	0xff
	.zero		1


	//   ....[140]....
        /*09bc*/ 	.word	0x00009190
        /*09c0*/ 	.word	0x00000000
        /*09c4*/ 	.word	0x00000000
        /*09c8*/ 	.short	0x010a
        /*09ca*/ 	.byte	0xff
	.zero		1


	//   ....[141]....
        /*09cc*/ 	.word	0x000091f0
        /*09d0*/ 	.word	0x00000000
        /*09d4*/ 	.word	0x00000000
        /*09d8*/ 	.short	0x010a
        /*09da*/ 	.byte	0xff
	.zero		1


	//   ....[142]....
        /*09dc*/ 	.word	0x00009250
        /*09e0*/ 	.word	0x00000000
        /*09e4*/ 	.word	0x00000000
        /*09e8*/ 	.short	0x010a
        /*09ea*/ 	.byte	0xff
	.zero		1


	//   ....[143]....
        /*09ec*/ 	.word	0x000092b0
        /*09f0*/ 	.word	0x00000000
        /*09f4*/ 	.word	0x00000160
        /*09f8*/ 	.short	0x010a
        /*09fa*/ 	.byte	0xff
	.zero		1


	//   ....[144]....
        /*09fc*/ 	.word	0x00009300
        /*0a00*/ 	.word	0x0000000c
        /*0a04*/ 	.word	0x000000e0
        /*0a08*/ 	.short	0x010a
        /*0a0a*/ 	.byte	0xff
	.zero		1


	//   ....[145]....
        /*0a0c*/ 	.word	0x00009360
        /*0a10*/ 	.word	0x00000000
        /*0a14*/ 	.word	0x000000d8
        /*0a18*/ 	.short	0x010a
        /*0a1a*/ 	.byte	0xff
	.zero		1


	//   ....[146]....
        /*0a1c*/ 	.word	0x000093c0
        /*0a20*/ 	.word	0x00000000
        /*0a24*/ 	.word	0x000000b8
        /*0a28*/ 	.short	0x010a
        /*0a2a*/ 	.byte	0xff
	.zero		1


	//   ....[147]....
        /*0a2c*/ 	.word	0x00009420
        /*0a30*/ 	.word	0x00000009
        /*0a34*/ 	.word	0x000000b8
        /*0a38*/ 	.short	0x010a
        /*0a3a*/ 	.byte	0xff
	.zero		1


	//   ....[148]....
        /*0a3c*/ 	.word	0x00009480
        /*0a40*/ 	.word	0x00000000
        /*0a44*/ 	.word	0x00000000
        /*0a48*/ 	.short	0x010a
        /*0a4a*/ 	.byte	0xff
	.zero		1


	//   ....[149]....
        /*0a4c*/ 	.word	0x000094e0
        /*0a50*/ 	.word	0x00000000
        /*0a54*/ 	.word	0x00000000
        /*0a58*/ 	.short	0x010a
        /*0a5a*/ 	.byte	0xff
	.zero		1


	//   ....[150]....
        /*0a5c*/ 	.word	0x00009530
        /*0a60*/ 	.word	0x00000003
        /*0a64*/ 	.word	0x000000e0
        /*0a68*/ 	.short	0x010a
        /*0a6a*/ 	.byte	0xff
	.zero		1


	//   ....[151]....
        /*0a6c*/ 	.word	0x00009580
        /*0a70*/ 	.word	0x00000000
        /*0a74*/ 	.word	0x000000a0
        /*0a78*/ 	.short	0x010a
        /*0a7a*/ 	.byte	0xff
	.zero		1


	//   ....[152]....
        /*0a7c*/ 	.word	0x000095d0
        /*0a80*/ 	.word	0x0000005c
        /*0a84*/ 	.word	0x00000100
        /*0a88*/ 	.short	0x010a
        /*0a8a*/ 	.byte	0xff
	.zero		1


	//   ....[153]....
        /*0a8c*/ 	.word	0x00009620
        /*0a90*/ 	.word	0x00000003
        /*0a94*/ 	.word	0x000000a0
        /*0a98*/ 	.short	0x010a
        /*0a9a*/ 	.byte	0xff
	.zero		1


	//----- nvinfo : EIATTR_NUM_MBARRIERS
	.align		4
.L_47:
        /*0a9c*/ 	.byte	0x03, 0x38
        /*0a9e*/ 	.short	0x002d


	//----- nvinfo : EIATTR_EXIT_INSTR_OFFSETS
	.align		4
        /*0aa0*/ 	.byte	0x04, 0x1c
        /*0aa2*/ 	.short	(.L_49 - .L_48)


	//   ....[0]....
.L_48:
        /*0aa4*/ 	.word	0x000031d0


	//   ....[1]....
        /*0aa8*/ 	.word	0x000036e0


	//   ....[2]....
        /*0aac*/ 	.word	0x00003740


	//   ....[3]....
        /*0ab0*/ 	.word	0x00004ad0


	//   ....[4]....
        /*0ab4*/ 	.word	0x00005ad0


	//   ....[5]....
        /*0ab8*/ 	.word	0x00005b10


	//   ....[6]....
        /*0abc*/ 	.word	0x000087d0


	//   ....[7]....
        /*0ac0*/ 	.word	0x00008840


	//   ....[8]....
        /*0ac4*/ 	.word	0x00008870


	//   ....[9]....
        /*0ac8*/ 	.word	0x000088f0


	//----- nvinfo : EIATTR_MAX_THREADS
	.align		4
.L_49:
        /*0acc*/ 	.byte	0x04, 0x05
        /*0ace*/ 	.short	(.L_51 - .L_50)
.L_50:
        /*0ad0*/ 	.word	0x00000100
        /*0ad4*/ 	.word	0x00000001
        /*0ad8*/ 	.word	0x00000001


	//----- nvinfo : EIATTR_CRS_STACK_SIZE
	.align		4
.L_51:
        /*0adc*/ 	.byte	0x04, 0x1e
        /*0ade*/ 	.short	(.L_53 - .L_52)
.L_52:
        /*0ae0*/ 	.word	0x00000000


	//----- nvinfo : EIATTR_CBANK_PARAM_SIZE
	.align		4
.L_53:
        /*0ae4*/ 	.byte	0x03, 0x19
        /*0ae6*/ 	.short	0x0800


	//----- nvinfo : EIATTR_PARAM_CBANK
	.align		4
        /*0ae8*/ 	.byte	0x04, 0x0a
        /*0aea*/ 	.short	(.L_55 - .L_54)
	.align		4
.L_54:
        /*0aec*/ 	.word	index@(.nv.constant0._ZN7cutlass13device_kernelINS_4gemm6kernel13GemmUniversalIN4cute5tupleIJiiiiEEENS1_10collective13CollectiveMmaINS1_35MainloopSm100TmaUmmaWarpSpecializedILi10ELi2ELi4ENS5_IJNS4_1CILi4EEENSA_ILi2EEENSA_ILi1EEEEEEEENS5_IJNSA_ILi256EEENSA_ILi64EEESH_EEENS_10bfloat16_tENS5_IJlSD_lEEESJ_SK_NS4_8TiledMMAINS4_8MMA_AtomIJNS4_26SM100_MMA_F16BF16_2x1SM_SSISJ_SJ_fLi256ELi64ELNS4_4UMMA5MajorE0ELSP_0ELNSO_7ScaleInE0ELSQ_0EEEEEENS4_6LayoutINS5_IJSD_SD_SD_EEENS5_IJNSA_ILi0EEESV_SV_EEEEENS5_IJNS4_10UnderscoreESY_SY_EEEEENS4_28SM100_TMA_2SM_LOAD_MULTICASTENS4_14ComposedLayoutINS4_7SwizzleILi3ELi4ELi3EEENS4_18smem_ptr_flag_bitsILi16EEENST_INS5_IJNSA_ILi8EEESH_EEENS5_IJSH_SD_EEEEEEEvNS4_8identityES11_S1B_vS1C_EENS_8epilogue10collective18CollectiveEpilogueINS1E_23Sm100TmaWarpSpecializedILi3ELi2ELi32ELb1ELb0EEEJNS5_IJNSA_ILi128EEESH_SH_EEENS5_IJNST_IS1J_SD_EENST_INSA_ILi32EEESD_EEEEESJ_SK_SJ_SK_NS1E_6fusion15FusionCallbacksIS1I_NS1P_17LinearCombinationISJ_fSJ_fLNS_15FloatRoundStyleE2EEES1K_S1O_JEEENS4_5SM1004TMEM4LOAD26SM100_TMEM_LOAD_32dp32b32xENS4_13SM90_TMA_LOADENS12_INS13_ILi2ELi4ELi3EEES16_NST_INS5_IJS17_S1M_EEENS5_IJS1M_SD_EEEEEEENS4_39AutoVectorizingCopyWithAssumedAlignmentILi128EEENS4_14SM90_TMA_STOREES24_S26_S26_EEEvvEEEEvNT_6ParamsE)
        /*0af0*/ 	.short	0x0380
        /*0af2*/ 	.short	0x0800


	//----- nvinfo : EIATTR_SW_WAR
	.align		4
.L_55:
        /*0af4*/ 	.byte	0x04, 0x36
        /*0af6*/ 	.short	(.L_57 - .L_56)
.L_56:
        /*0af8*/ 	.word	0x00000008
.L_57:


//--------------------- .nv.callgraph             --------------------------
	.section	.nv.callgraph,"",@"SHT_CUDA_CALLGRAPH"
	.align	4
	.sectionentsize	8
	.align		4
        /*0000*/ 	.word	0x00000000
	.align		4
        /*0004*/ 	.word	0xffffffff
	.align		4
        /*0008*/ 	.word	index@(_ZN7cutlass13device_kernelINS_4gemm6kernel13GemmUniversalIN4cute5tupleIJiiiiEEENS1_10collective13CollectiveMmaINS1_35MainloopSm100TmaUmmaWarpSpecializedILi10ELi2ELi4ENS5_IJNS4_1CILi4EEENSA_ILi2EEENSA_ILi1EEEEEEEENS5_IJNSA_ILi256EEENSA_ILi64EEESH_EEENS_10bfloat16_tENS5_IJlSD_lEEESJ_SK_NS4_8TiledMMAINS4_8MMA_AtomIJNS4_26SM100_MMA_F16BF16_2x1SM_SSISJ_SJ_fLi256ELi64ELNS4_4UMMA5MajorE0ELSP_0ELNSO_7ScaleInE0ELSQ_0EEEEEENS4_6LayoutINS5_IJSD_SD_SD_EEENS5_IJNSA_ILi0EEESV_SV_EEEEENS5_IJNS4_10UnderscoreESY_SY_EEEEENS4_28SM100_TMA_2SM_LOAD_MULTICASTENS4_14ComposedLayoutINS4_7SwizzleILi3ELi4ELi3EEENS4_18smem_ptr_flag_bitsILi16EEENST_INS5_IJNSA_ILi8EEESH_EEENS5_IJSH_SD_EEEEEEEvNS4_8identityES11_S1B_vS1C_EENS_8epilogue10collective18CollectiveEpilogueINS1E_23Sm100TmaWarpSpecializedILi3ELi2ELi32ELb1ELb0EEEJNS5_IJNSA_ILi128EEESH_SH_EEENS5_IJNST_IS1J_SD_EENST_INSA_ILi32EEESD_EEEEESJ_SK_SJ_SK_NS1E_6fusion15FusionCallbacksIS1I_NS1P_17LinearCombinationISJ_fSJ_fLNS_15FloatRoundStyleE2EEES1K_S1O_JEEENS4_5SM1004TMEM4LOAD26SM100_TMEM_LOAD_32dp32b32xENS4_13SM90_TMA_LOADENS12_INS13_ILi2ELi4ELi3EEES16_NST_INS5_IJS17_S1M_EEENS5_IJS1M_SD_EEEEEEENS4_39AutoVectorizingCopyWithAssumedAlignmentILi128EEENS4_14SM90_TMA_STOREES24_S26_S26_EEEvvEEEEvNT_6ParamsE)
	.align		4
        /*000c*/ 	.word	index@(__assertfail)
	.align		4
        /*0010*/ 	.word	0x00000000
	.align		4
        /*0014*/ 	.word	0xfffffffe
	.align		4
        /*0018*/ 	.word	0x00000000
	.align		4
        /*001c*/ 	.word	0xfffffffd
	.align		4
        /*0020*/ 	.word	0x00000000
	.align		4
        /*0024*/ 	.word	0xfffffffc


//--------------------- .nv.constant4             --------------------------
	.section	.nv.constant4,"a",@progbits
	.align	8
	.align		8
.nv.constant4:
        /*0000*/ 	.dword	__assertfail
	.align		8
        /*0008*/ 	.dword	__unnamed_1
	.align		8
        /*0010*/ 	.dword	__unnamed_2
	.align		8
        /*0018*/ 	.dword	_ZN40_INTERNAL_c5a5fcfc_4_k_cu_a9799bee_310554cuda3std3__45__cpo5beginE
	.align		8
        /*0020*/ 	.dword	_ZN40_INTERNAL_c5a5fcfc_4_k_cu_a9799bee_310554cuda3std3__45__cpo3endE
	.align		8
        /*0028*/ 	.dword	_ZN40_INTERNAL_c5a5fcfc_4_k_cu_a9799bee_310554cuda3std3__45__cpo6cbeginE
	.align		8
        /*0030*/ 	.dword	_ZN40_INTERNAL_c5a5fcfc_4_k_cu_a9799bee_310554cuda3std3__45__cpo4cendE
	.align		8
        /*0038*/ 	.dword	_ZN40_INTERNAL_c5a5fcfc_4_k_cu_a9799bee_310554cuda3std3__442_GLOBAL__N__c5a5fcfc_4_k_cu_a9799bee_310556ignoreE
	.align		8
        /*0040*/ 	.dword	_ZN40_INTERNAL_c5a5fcfc_4_k_cu_a9799bee_310554cuda3std3__419piecewise_constructE
	.align		8
        /*0048*/ 	.dword	_ZN40_INTERNAL_c5a5fcfc_4_k_cu_a9799bee_310554cuda3std3__48in_placeE
	.align		8
        /*0050*/ 	.dword	_ZN40_INTERNAL_c5a5fcfc_4_k_cu_a9799bee_310554cuda3std6ranges3__45__cpo4swapE
	.align		8
        /*0058*/ 	.dword	_ZN40_INTERNAL_c5a5fcfc_4_k_cu_a9799bee_310554cuda3std6ranges3__45__cpo9iter_moveE
	.align		8
        /*0060*/ 	.dword	_ZN40_INTERNAL_c5a5fcfc_4_k_cu_a9799bee_310554cute7productE
	.align		8
        /*0068*/ 	.dword	_ZN40_INTERNAL_c5a5fcfc_4_k_cu_a9799bee_310554cute1_E
	.align		8
        /*0070*/ 	.dword	$str$25
	.align		8
        /*0078*/ 	.dword	$str$26
	.align		8
        /*0080*/ 	.dword	$str$27
	.align		8
        /*0088*/ 	.dword	$str$28


//--------------------- .text._ZN7cutlass13device_kernelINS_4gemm6kernel13GemmUniversalIN4cute5tupleIJiiiiEEENS1_10collective13CollectiveMmaINS1_35MainloopSm100TmaUmmaWarpSpecializedILi10ELi2ELi4ENS5_IJNS4_1CILi4EEENSA_ILi2EEENSA_ILi1EEEEEEEENS5_IJNSA_ILi256EEENSA_ILi64EEESH_EEENS_10bfloat16_tENS5_IJlSD_lEEESJ_SK_NS4_8TiledMMAINS4_8MMA_AtomIJNS4_26SM100_MMA_F16BF16_2x1SM_SSISJ_SJ_fLi256ELi64ELNS4_4UMMA5MajorE0ELSP_0ELNSO_7ScaleInE0ELSQ_0EEEEEENS4_6LayoutINS5_IJSD_SD_SD_EEENS5_IJNSA_ILi0EEESV_SV_EEEEENS5_IJNS4_10UnderscoreESY_SY_EEEEENS4_28SM100_TMA_2SM_LOAD_MULTICASTENS4_14ComposedLayoutINS4_7SwizzleILi3ELi4ELi3EEENS4_18smem_ptr_flag_bitsILi16EEENST_INS5_IJNSA_ILi8EEESH_EEENS5_IJSH_SD_EEEEEEEvNS4_8identityES11_S1B_vS1C_EENS_8epilogue10collective18CollectiveEpilogueINS1E_23Sm100TmaWarpSpecializedILi3ELi2ELi32ELb1ELb0EEEJNS5_IJNSA_ILi128EEESH_SH_EEENS5_IJNST_IS1J_SD_EENST_INSA_ILi32EEESD_EEEEESJ_SK_SJ_SK_NS1E_6fusion15FusionCallbacksIS1I_NS1P_17LinearCombinationISJ_fSJ_fLNS_15FloatRoundStyleE2EEES1K_S1O_JEEENS4_5SM1004TMEM4LOAD26SM100_TMEM_LOAD_32dp32b32xENS4_13SM90_TMA_LOADENS12_INS13_ILi2ELi4ELi3EEES16_NST_INS5_IJS17_S1M_EEENS5_IJS1M_SD_EEEEEEENS4_39AutoVectorizingCopyWithAssumedAlignmentILi128EEENS4_14SM90_TMA_STOREES24_S26_S26_EEEvvEEEEvNT_6ParamsE --------------------------
	.section	.text._ZN7cutlass13device_kernelINS_4gemm6kernel13GemmUniversalIN4cute5tupleIJiiiiEEENS1_10collective13CollectiveMmaINS1_35MainloopSm100TmaUmmaWarpSpecializedILi10ELi2ELi4ENS5_IJNS4_1CILi4EEENSA_ILi2EEENSA_ILi1EEEEEEEENS5_IJNSA_ILi256EEENSA_ILi64EEESH_EEENS_10bfloat16_tENS5_IJlSD_lEEESJ_SK_NS4_8TiledMMAINS4_8MMA_AtomIJNS4_26SM100_MMA_F16BF16_2x1SM_SSISJ_SJ_fLi256ELi64ELNS4_4UMMA5MajorE0ELSP_0ELNSO_7ScaleInE0ELSQ_0EEEEEENS4_6LayoutINS5_IJSD_SD_SD_EEENS5_IJNSA_ILi0EEESV_SV_EEEEENS5_IJNS4_10UnderscoreESY_SY_EEEEENS4_28SM100_TMA_2SM_LOAD_MULTICASTENS4_14ComposedLayoutINS4_7SwizzleILi3ELi4ELi3EEENS4_18smem_ptr_flag_bitsILi16EEENST_INS5_IJNSA_ILi8EEESH_EEENS5_IJSH_SD_EEEEEEEvNS4_8identityES11_S1B_vS1C_EENS_8epilogue10collective18CollectiveEpilogueINS1E_23Sm100TmaWarpSpecializedILi3ELi2ELi32ELb1ELb0EEEJNS5_IJNSA_ILi128EEESH_SH_EEENS5_IJNST_IS1J_SD_EENST_INSA_ILi32EEESD_EEEEESJ_SK_SJ_SK_NS1E_6fusion15FusionCallbacksIS1I_NS1P_17LinearCombinationISJ_fSJ_fLNS_15FloatRoundStyleE2EEES1K_S1O_JEEENS4_5SM1004TMEM4LOAD26SM100_TMEM_LOAD_32dp32b32xENS4_13SM90_TMA_LOADENS12_INS13_ILi2ELi4ELi3EEES16_NST_INS5_IJS17_S1M_EEENS5_IJS1M_SD_EEEEEEENS4_39AutoVectorizingCopyWithAssumedAlignmentILi128EEENS4_14SM90_TMA_STOREES24_S26_S26_EEEvvEEEEvNT_6ParamsE,"ax",@progbits
	.align	128
.text._ZN7cutlass13device_kernelINS_4gemm6kernel13GemmUniversalIN4cute5tupleIJiiiiEEENS1_10collective13CollectiveMmaINS1_35MainloopSm100TmaUmmaWarpSpecializedILi10ELi2ELi4ENS5_IJNS4_1CILi4EEENSA_ILi2EEENSA_ILi1EEEEEEEENS5_IJNSA_ILi256EEENSA_ILi64EEESH_EEENS_10bfloat16_tENS5_IJlSD_lEEESJ_SK_NS4_8TiledMMAINS4_8MMA_AtomIJNS4_26SM100_MMA_F16BF16_2x1SM_SSISJ_SJ_fLi256ELi64ELNS4_4UMMA5MajorE0ELSP_0ELNSO_7ScaleInE0ELSQ_0EEEEEENS4_6LayoutINS5_IJSD_SD_SD_EEENS5_IJNSA_ILi0EEESV_SV_EEEEENS5_IJNS4_10UnderscoreESY_SY_EEEEENS4_28SM100_TMA_2SM_LOAD_MULTICASTENS4_14ComposedLayoutINS4_7SwizzleILi3ELi4ELi3EEENS4_18smem_ptr_flag_bitsILi16EEENST_INS5_IJNSA_ILi8EEESH_EEENS5_IJSH_SD_EEEEEEEvNS4_8identityES11_S1B_vS1C_EENS_8epilogue10collective18CollectiveEpilogueINS1E_23Sm100TmaWarpSpecializedILi3ELi2ELi32ELb1ELb0EEEJNS5_IJNSA_ILi128EEESH_SH_EEENS5_IJNST_IS1J_SD_EENST_INSA_ILi32EEESD_EEEEESJ_SK_SJ_SK_NS1E_6fusion15FusionCallbacksIS1I_NS1P_17LinearCombinationISJ_fSJ_fLNS_15FloatRoundStyleE2EEES1K_S1O_JEEENS4_5SM1004TMEM4LOAD26SM100_TMEM_LOAD_32dp32b32xENS4_13SM90_TMA_LOADENS12_INS13_ILi2ELi4ELi3EEES16_NST_INS5_IJS17_S1M_EEENS5_IJS1M_SD_EEEEEEENS4_39AutoVectorizingCopyWithAssumedAlignmentILi128EEENS4_14SM90_TMA_STOREES24_S26_S26_EEEvvEEEEvNT_6ParamsE:
        .type           _ZN7cutlass13device_kernelINS_4gemm6kernel13GemmUniversalIN4cute5tupleIJiiiiEEENS1_10collective13CollectiveMmaINS1_35MainloopSm100TmaUmmaWarpSpecializedILi10ELi2ELi4ENS5_IJNS4_1CILi4EEENSA_ILi2EEENSA_ILi1EEEEEEEENS5_IJNSA_ILi256EEENSA_ILi64EEESH_EEENS_10bfloat16_tENS5_IJlSD_lEEESJ_SK_NS4_8TiledMMAINS4_8MMA_AtomIJNS4_26SM100_MMA_F16BF16_2x1SM_SSISJ_SJ_fLi256ELi64ELNS4_4UMMA5MajorE0ELSP_0ELNSO_7ScaleInE0ELSQ_0EEEEEENS4_6LayoutINS5_IJSD_SD_SD_EEENS5_IJNSA_ILi0EEESV_SV_EEEEENS5_IJNS4_10UnderscoreESY_SY_EEEEENS4_28SM100_TMA_2SM_LOAD_MULTICASTENS4_14ComposedLayoutINS4_7SwizzleILi3ELi4ELi3EEENS4_18smem_ptr_flag_bitsILi16EEENST_INS5_IJNSA_ILi8EEESH_EEENS5_IJSH_SD_EEEEEEEvNS4_8identityES11_S1B_vS1C_EENS_8epilogue10collective18CollectiveEpilogueINS1E_23Sm100TmaWarpSpecializedILi3ELi2ELi32ELb1ELb0EEEJNS5_IJNSA_ILi128EEESH_SH_EEENS5_IJNST_IS1J_SD_EENST_INSA_ILi32EEESD_EEEEESJ_SK_SJ_SK_NS1E_6fusion15FusionCallbacksIS1I_NS1P_17LinearCombinationISJ_fSJ_fLNS_15FloatRoundStyleE2EEES1K_S1O_JEEENS4_5SM1004TMEM4LOAD26SM100_TMEM_LOAD_32dp32b32xENS4_13SM90_TMA_LOADENS12_INS13_ILi2ELi4ELi3EEES16_NST_INS5_IJS17_S1M_EEENS5_IJS1M_SD_EEEEEEENS4_39AutoVectorizingCopyWithAssumedAlignmentILi128EEENS4_14SM90_TMA_STOREES24_S26_S26_EEEvvEEEEvNT_6ParamsE,@function
        .size           _ZN7cutlass13device_kernelINS_4gemm6kernel13GemmUniversalIN4cute5tupleIJiiiiEEENS1_10collective13CollectiveMmaINS1_35MainloopSm100TmaUmmaWarpSpecializedILi10ELi2ELi4ENS5_IJNS4_1CILi4EEENSA_ILi2EEENSA_ILi1EEEEEEEENS5_IJNSA_ILi256EEENSA_ILi64EEESH_EEENS_10bfloat16_tENS5_IJlSD_lEEESJ_SK_NS4_8TiledMMAINS4_8MMA_AtomIJNS4_26SM100_MMA_F16BF16_2x1SM_SSISJ_SJ_fLi256ELi64ELNS4_4UMMA5MajorE0ELSP_0ELNSO_7ScaleInE0ELSQ_0EEEEEENS4_6LayoutINS5_IJSD_SD_SD_EEENS5_IJNSA_ILi0EEESV_SV_EEEEENS5_IJNS4_10UnderscoreESY_SY_EEEEENS4_28SM100_TMA_2SM_LOAD_MULTICASTENS4_14ComposedLayoutINS4_7SwizzleILi3ELi4ELi3EEENS4_18smem_ptr_flag_bitsILi16EEENST_INS5_IJNSA_ILi8EEESH_EEENS5_IJSH_SD_EEEEEEEvNS4_8identityES11_S1B_vS1C_EENS_8epilogue10collective18CollectiveEpilogueINS1E_23Sm100TmaWarpSpecializedILi3ELi2ELi32ELb1ELb0EEEJNS5_IJNSA_ILi128EEESH_SH_EEENS5_IJNST_IS1J_SD_EENST_INSA_ILi32EEESD_EEEEESJ_SK_SJ_SK_NS1E_6fusion15FusionCallbacksIS1I_NS1P_17LinearCombinationISJ_fSJ_fLNS_15FloatRoundStyleE2EEES1K_S1O_JEEENS4_5SM1004TMEM4LOAD26SM100_TMEM_LOAD_32dp32b32xENS4_13SM90_TMA_LOADENS12_INS13_ILi2ELi4ELi3EEES16_NST_INS5_IJS17_S1M_EEENS5_IJS1M_SD_EEEEEEENS4_39AutoVectorizingCopyWithAssumedAlignmentILi128EEENS4_14SM90_TMA_STOREES24_S26_S26_EEEvvEEEEvNT_6ParamsE,(.L_x_194 - _ZN7cutlass13device_kernelINS_4gemm6kernel13GemmUniversalIN4cute5tupleIJiiiiEEENS1_10collective13CollectiveMmaINS1_35MainloopSm100TmaUmmaWarpSpecializedILi10ELi2ELi4ENS5_IJNS4_1CILi4EEENSA_ILi2EEENSA_ILi1EEEEEEEENS5_IJNSA_ILi256EEENSA_ILi64EEESH_EEENS_10bfloat16_tENS5_IJlSD_lEEESJ_SK_NS4_8TiledMMAINS4_8MMA_AtomIJNS4_26SM100_MMA_F16BF16_2x1SM_SSISJ_SJ_fLi256ELi64ELNS4_4UMMA5MajorE0ELSP_0ELNSO_7ScaleInE0ELSQ_0EEEEEENS4_6LayoutINS5_IJSD_SD_SD_EEENS5_IJNSA_ILi0EEESV_SV_EEEEENS5_IJNS4_10UnderscoreESY_SY_EEEEENS4_28SM100_TMA_2SM_LOAD_MULTICASTENS4_14ComposedLayoutINS4_7SwizzleILi3ELi4ELi3EEENS4_18smem_ptr_flag_bitsILi16EEENST_INS5_IJNSA_ILi8EEESH_EEENS5_IJSH_SD_EEEEEEEvNS4_8identityES11_S1B_vS1C_EENS_8epilogue10collective18CollectiveEpilogueINS1E_23Sm100TmaWarpSpecializedILi3ELi2ELi32ELb1ELb0EEEJNS5_IJNSA_ILi128EEESH_SH_EEENS5_IJNST_IS1J_SD_EENST_INSA_ILi32EEESD_EEEEESJ_SK_SJ_SK_NS1E_6fusion15FusionCallbacksIS1I_NS1P_17LinearCombinationISJ_fSJ_fLNS_15FloatRoundStyleE2EEES1K_S1O_JEEENS4_5SM1004TMEM4LOAD26SM100_TMEM_LOAD_32dp32b32xENS4_13SM90_TMA_LOADENS12_INS13_ILi2ELi4ELi3EEES16_NST_INS5_IJS17_S1M_EEENS5_IJS1M_SD_EEEEEEENS4_39AutoVectorizingCopyWithAssumedAlignmentILi128EEENS4_14SM90_TMA_STOREES24_S26_S26_EEEvvEEEEvNT_6ParamsE)
        .other          _ZN7cutlass13device_kernelINS_4gemm6kernel13GemmUniversalIN4cute5tupleIJiiiiEEENS1_10collective13CollectiveMmaINS1_35MainloopSm100TmaUmmaWarpSpecializedILi10ELi2ELi4ENS5_IJNS4_1CILi4EEENSA_ILi2EEENSA_ILi1EEEEEEEENS5_IJNSA_ILi256EEENSA_ILi64EEESH_EEENS_10bfloat16_tENS5_IJlSD_lEEESJ_SK_NS4_8TiledMMAINS4_8MMA_AtomIJNS4_26SM100_MMA_F16BF16_2x1SM_SSISJ_SJ_fLi256ELi64ELNS4_4UMMA5MajorE0ELSP_0ELNSO_7ScaleInE0ELSQ_0EEEEEENS4_6LayoutINS5_IJSD_SD_SD_EEENS5_IJNSA_ILi0EEESV_SV_EEEEENS5_IJNS4_10UnderscoreESY_SY_EEEEENS4_28SM100_TMA_2SM_LOAD_MULTICASTENS4_14ComposedLayoutINS4_7SwizzleILi3ELi4ELi3EEENS4_18smem_ptr_flag_bitsILi16EEENST_INS5_IJNSA_ILi8EEESH_EEENS5_IJSH_SD_EEEEEEEvNS4_8identityES11_S1B_vS1C_EENS_8epilogue10collective18CollectiveEpilogueINS1E_23Sm100TmaWarpSpecializedILi3ELi2ELi32ELb1ELb0EEEJNS5_IJNSA_ILi128EEESH_SH_EEENS5_IJNST_IS1J_SD_EENST_INSA_ILi32EEESD_EEEEESJ_SK_SJ_SK_NS1E_6fusion15FusionCallbacksIS1I_NS1P_17LinearCombinationISJ_fSJ_fLNS_15FloatRoundStyleE2EEES1K_S1O_JEEENS4_5SM1004TMEM4LOAD26SM100_TMEM_LOAD_32dp32b32xENS4_13SM90_TMA_LOADENS12_INS13_ILi2ELi4ELi3EEES16_NST_INS5_IJS17_S1M_EEENS5_IJS1M_SD_EEEEEEENS4_39AutoVectorizingCopyWithAssumedAlignmentILi128EEENS4_14SM90_TMA_STOREES24_S26_S26_EEEvvEEEEvNT_6ParamsE,@"STO_CUDA_ENTRY STV_DEFAULT"
_ZN7cutlass13device_kernelINS_4gemm6kernel13GemmUniversalIN4cute5tupleIJiiiiEEENS1_10collective13CollectiveMmaINS1_35MainloopSm100TmaUmmaWarpSpecializedILi10ELi2ELi4ENS5_IJNS4_1CILi4EEENSA_ILi2EEENSA_ILi1EEEEEEEENS5_IJNSA_ILi256EEENSA_ILi64EEESH_EEENS_10bfloat16_tENS5_IJlSD_lEEESJ_SK_NS4_8TiledMMAINS4_8MMA_AtomIJNS4_26SM100_MMA_F16BF16_2x1SM_SSISJ_SJ_fLi256ELi64ELNS4_4UMMA5MajorE0ELSP_0ELNSO_7ScaleInE0ELSQ_0EEEEEENS4_6LayoutINS5_IJSD_SD_SD_EEENS5_IJNSA_ILi0EEESV_SV_EEEEENS5_IJNS4_10UnderscoreESY_SY_EEEEENS4_28SM100_TMA_2SM_LOAD_MULTICASTENS4_14ComposedLayoutINS4_7SwizzleILi3ELi4ELi3EEENS4_18smem_ptr_flag_bitsILi16EEENST_INS5_IJNSA_ILi8EEESH_EEENS5_IJSH_SD_EEEEEEEvNS4_8identityES11_S1B_vS1C_EENS_8epilogue10collective18CollectiveEpilogueINS1E_23Sm100TmaWarpSpecializedILi3ELi2ELi32ELb1ELb0EEEJNS5_IJNSA_ILi128EEESH_SH_EEENS5_IJNST_IS1J_SD_EENST_INSA_ILi32EEESD_EEEEESJ_SK_SJ_SK_NS1E_6fusion15FusionCallbacksIS1I_NS1P_17LinearCombinationISJ_fSJ_fLNS_15FloatRoundStyleE2EEES1K_S1O_JEEENS4_5SM1004TMEM4LOAD26SM100_TMEM_LOAD_32dp32b32xENS4_13SM90_TMA_LOADENS12_INS13_ILi2ELi4ELi3EEES16_NST_INS5_IJS17_S1M_EEENS5_IJS1M_SD_EEEEEEENS4_39AutoVectorizingCopyWithAssumedAlignmentILi128EEENS4_14SM90_TMA_STOREES24_S26_S26_EEEvvEEEEvNT_6ParamsE:
[----:B------:R-:W1:Y:S01]  /*0000*/  LDC R1, c[0x0][0x37c] ;  /* 0x0000df00ff017b82 */ /* 0x000e620000000800 */
[----:B------:R-:W2:Y:S01]  /*0010*/  S2R R95, SR_TID.X ;  /* 0x00000000005f7919 */ /* 0x000ea20000002100 */
[----:B------:R-:W3:Y:S06]  /*0020*/  LDCU.64 UR8, c[0x0][0x890] ;  /* 0x00011200ff0877ac */ /* 0x000eec0008000a00 */
[----:B------:R-:W4:Y:S01]  /*0030*/  S2UR UR4, SR_CgaCtaId ;  /* 0x00000000000479c3 */ /* 0x000f220000008800 */
[----:B------:R-:W-:Y:S02]  /*0040*/  PRMT R88, RZ, 0x7610, R88 ;  /* 0x00007610ff587816 */ /* 0x000fe40000000058 */
[----:B------:R-:W-:-:S02]  /*0050*/  ELECT P0, URZ, PT ;  /* 0x0000000000ff782f */ /* 0x000fc40003800000 */
[----:B---3--:R-:W-:-:S04]  /*0060*/  ISETP.NE.U32.AND P1, PT, RZ, UR8, PT ;  /* 0x00000008ff007c0c */ /* 0x008fc8000bf25070 */
[----:B------:R-:W-:Y:S01]  /*0070*/  ISETP.NE.AND.EX P2, PT, RZ, UR9, PT, P1 ;  /* 0x00000009ff007c0c */ /* 0x000fe2000bf45310 */
[----:B----4-:R-:W-:Y:S02]  /*0080*/  ULOP3.LUT UR46, UR4, 0x1, URZ, 0xc0, !UPT ;  /* 0x00000001042e7892 */ /* 0x010fe4000f8ec0ff */
[----:B------:R-:W-:Y:S01]  /*0090*/  ULOP3.LUT UR45, UR4, 0x1, URZ, 0x3c, !UPT ;  /* 0x00000001042d7892 */ /* 0x000fe2000f8e3cff */
[----:B--2---:R-:W-:-:S05]  /*00a0*/  SHF.R.U32.HI R89, RZ, 0x5, R95 ;  /* 0x00000005ff597819 */ /* 0x004fca000001165f */
[----:B------:R-:W2:Y:S02]  /*00b0*/  SHFL.IDX PT, R0, R89, RZ, 0x1f ;  /* 0x00001fff59007589 */ /* 0x000ea400000e0000 */
[----:B--2---:R-:W-:Y:S02]  /*00c0*/  R2UR UR22, R0 ;  /* 0x00000000001672ca */ /* 0x004fe400000e0000 */
[----:B-1----:R-:W-:-:S13]  /*00d0*/  @P2 BRA `(.L_x_0) ;  /* 0x0000000000302947 */ /* 0x002fda0003800000 */
[----:B------:R-:W1:Y:S02]  /*00e0*/  LDCU.64 UR4, c[0x0][0x888] ;  /* 0x00011100ff0477ac */ /* 0x000e640008000a00 */
[----:B-1----:R-:W-:-:S04]  /*00f0*/  UISETP.NE.U32.AND UP0, UPT, UR4, URZ, UPT ;  /* 0x000000ff0400728c */ /* 0x002fc8000bf05070 */
[----:B------:R-:W-:-:S09]  /*0100*/  UISETP.NE.AND.EX UP0, UPT, UR5, URZ, UPT, UP0 ;  /* 0x000000ff0500728c */ /* 0x000fd2000bf05300 */
[----:B------:R-:W-:Y:S05]  /*0110*/  BRA.U !UP0, `(.L_x_1) ;  /* 0x0000000108147547 */ /* 0x000fea000b800000 */
[----:B------:R-:W1:Y:S01]  /*0120*/  LDC.64 R2, c[0x0][0x888] ;  /* 0x00022200ff027b82 */ /* 0x000e620000000a00 */
[----:B------:R-:W1:Y:S02]  /*0130*/  LDCU.64 UR4, c[0x0][0x358] ;  /* 0x00006b00ff0477ac */ /* 0x000e640008000a00 */
[----:B-1----:R1:W5:Y:S01]  /*0140*/  LDG.E R41, desc[UR4][R2.64] ;  /* 0x0000000402297981 */ /* 0x002362000c1e1900 */
[----:B------:R-:W-:Y:S01]  /*0150*/  HFMA2 R88, -RZ, RZ, 0, 5.9604644775390625e-08 ;  /* 0x00000001ff587431 */ /* 0x000fe200000001ff */
[----:B------:R-:W-:Y:S05]  /*0160*/  BRA `(.L_x_0) ;  /* 0x00000000000c7947 */ /* 0x000fea0003800000 */
.L_x_1:
[----:B------:R-:W1:Y:S01]  /*0170*/  LDCU UR4, c[0x0][0x880] ;  /* 0x00011000ff0477ac */ /* 0x000e620008000800 */
[----:B------:R-:W-:Y:S01]  /*0180*/  HFMA2 R88, -RZ, RZ, 0, 5.9604644775390625e-08 ;  /* 0x00000001ff587431 */ /* 0x000fe200000001ff */
[----:B-1----:R-:W-:-:S07]  /*0190*/  MOV R41, UR4 ;  /* 0x0000000400297c02 */ /* 0x002fce0008000f00 */
.L_x_0:
[----:B------:R-:W2:Y:S02]  /*01a0*/  LDCU.64 UR4, c[0x0][0x8b0] ;  /* 0x00011600ff0477ac */ /* 0x000ea40008000a00 */
[----:B--2---:R-:W-:-:S04]  /*01b0*/  UISETP.NE.U32.AND UP0, UPT, UR4, URZ, UPT ;  /* 0x000000ff0400728c */ /* 0x004fc8000bf05070 */
[----:B------:R-:W-:-:S09]  /*01c0*/  UISETP.NE.AND.EX UP0, UPT, UR5, URZ, UPT, UP0 ;  /* 0x000000ff0500728c */ /* 0x000fd2000bf05300 */
[----:B------:R-:W-:Y:S05]  /*01d0*/  BRA.U UP0, `(.L_x_2) ;  /* 0x0000000100287547 */ /* 0x000fea000b800000 */
[----:B------:R-:W2:Y:S02]  /*01e0*/  LDCU.64 UR4, c[0x0][0x8a8] ;  /* 0x00011500ff0477ac */ /* 0x000ea40008000a00 */
[----:B--2---:R-:W-:-:S04]  /*01f0*/  UISETP.NE.U32.AND UP0, UPT, UR4, URZ, UPT ;  /* 0x000000ff0400728c */ /* 0x004fc8000bf05070 */
[----:B------:R-:W-:-:S09]  /*0200*/  UISETP.NE.AND.EX UP0, UPT, UR5, URZ, UPT, UP0 ;  /* 0x000000ff0500728c */ /* 0x000fd2000bf05300 */
[----:B------:R-:W-:Y:S05]  /*0210*/  BRA.U !UP0, `(.L_x_3) ;  /* 0x0000000108107547 */ /* 0x000fea000b800000 */
[----:B------:R-:W2:Y:S01]  /*0220*/  LDC.64 R38, c[0x0][0x8a8] ;  /* 0x00022a00ff267b82 */ /* 0x000ea20000000a00 */
[----:B------:R-:W2:Y:S02]  /*0230*/  LDCU.64 UR4, c[0x0][0x358] ;  /* 0x00006b00ff0477ac */ /* 0x000ea40008000a00 */
[----:B--2---:R2:W5:Y:S01]  /*0240*/  LDG.E R38, desc[UR4][R38.64] ;  /* 0x0000000426267981 */ /* 0x004562000c1e1900 */
[----:B------:R-:W-:Y:S05]  /*0250*/  BRA `(.L_x_2) ;  /* 0x0000000000087947 */ /* 0x000fea0003800000 */
.L_x_3:
[----:B------:R-:W2:Y:S02]  /*0260*/  LDCU UR4, c[0x0][0x8a0] ;  /* 0x00011400ff0477ac */ /* 0x000ea40008000800 */
[----:B--2---:R-:W-:Y:S02]  /*0270*/  MOV R38, UR4 ;  /* 0x0000000400267c02 */ /* 0x004fe40008000f00 */
.L_x_2:
[----:B------:R-:W-:Y:S01]  /*0280*/  IMAD.U32 R0, RZ, RZ, UR22 ;  /* 0x00000016ff007e24 */ /* 0x000fe2000f8e00ff */
[----:B------:R-:W-:Y:S04]  /*0290*/  BSSY.RECONVERGENT B0, `(.L_x_4) ;  /* 0x000000c000007945 */ /* 0x000fe80003800200 */
[C---:B------:R-:W-:Y:S02]  /*02a0*/  ISETP.NE.OR P3, PT, R0.reuse, 0x1, !P0 ;  /* 0x000000010000780c */ /* 0x040fe40004765670 */
[----:B------:R-:W-:-:S11]  /*02b0*/  ISETP.NE.OR P2, PT, R0, 0x3, !P0 ;  /* 0x000000030000780c */ /* 0x000fd60004745670 */
[----:B------:R-:W-:Y:S05]  /*02c0*/  @P3 BRA `(.L_x_5) ;  /* 0x0000000000203947 */ /* 0x000fea0003800000 */
[----:B------:R-:W3:Y:S02]  /*02d0*/  LDCU.64 UR4, c[0x0][0x348] ;  /* 0x00006900ff0477ac */ /* 0x000ee40008000a00 */
[----:B---3--:R-:W-:Y:S02]  /*02e0*/  UIADD3 UR6, UP1, UPT, UR4, 0x80, URZ ;  /* 0x0000008004067890 */ /* 0x008fe4000ff3e0ff */
[----:B------:R-:W-:Y:S02]  /*02f0*/  UIADD3 UR4, UP0, UPT, UR4, 0x180, URZ ;  /* 0x0000018004047890 */ /* 0x000fe4000ff1e0ff */
[----:B------:R-:W-:Y:S02]  /*0300*/  UIADD3.X UR7, UPT, UPT, URZ, UR5, URZ, UP1, !UPT ;  /* 0x00000005ff077290 */ /* 0x000fe40008ffe4ff */
[----:B------:R-:W-:-:S07]  /*0310*/  UIADD3.X UR5, UPT, UPT, URZ, UR5, URZ, UP0, !UPT ;  /* 0x00000005ff057290 */ /* 0x000fce00087fe4ff */
[----:B------:R3:W-:Y:S02]  /*0320*/  UTMACCTL.PF [UR6] ;  /* 0x00000000060079b9 */ /* 0x0007e40008040000 */
[----:B------:R3:W-:Y:S02]  /*0330*/  UTMACCTL.PF [UR4] ;  /* 0x00000000040079b9 */ /* 0x0007e40008040000 */
[----:B---3--:R-:W-:Y:S01]  /*0340*/  NOP ;  /* 0x0000000000007918 */ /* 0x008fe20000000000 */
.L_x_5:
[----:B------:R-:W-:Y:S05]  /*0350*/  BSYNC.RECONVERGENT B0 ;  /* 0x0000000000007941 */ /* 0x000fea0003800200 */
.L_x_4:
[----:B------:R-:W-:Y:S04]  /*0360*/  BSSY.RECONVERGENT B0, `(.L_x_6) ;  /* 0x000000a000007945 */ /* 0x000fe80003800200 */
        /* <DEDUP_REMOVED lines=9> */
.L_x_7:
[----:B------:R-:W-:Y:S05]  /*0400*/  BSYNC.RECONVERGENT B0 ;  /* 0x0000000000007941 */ /* 0x000fea0003800200 */
.L_x_6:
[----:B------:R-:W3:Y:S01]  /*0410*/  LDCU.64 UR4, c[0x0][0x888] ;  /* 0x00011100ff0477ac */ /* 0x000ee20008000a00 */
[----:B------:R-:W-:Y:S01]  /*0420*/  ISETP.NE.AND.EX P1, PT, RZ, UR9, PT, P1 ;  /* 0x00000009ff007c0c */ /* 0x000fe2000bf25310 */
[----:B------:R-:W-:Y:S01]  /*0430*/  UPLOP3.LUT UP5, UPT, UPT, UPT, UPT, 0x80, 0x8 ;  /* 0x000000000008789c */ /* 0x000fe20003faf070 */
[----:B---3--:R-:W-:-:S04]  /*0440*/  ISETP.NE.U32.AND P2, PT, RZ, UR4, PT ;  /* 0x00000004ff007c0c */ /* 0x008fc8000bf45070 */
[----:B------:R-:W-:-:S13]  /*0450*/  ISETP.NE.AND.EX P2, PT, RZ, UR5, PT, P2 ;  /* 0x00000005ff007c0c */ /* 0x000fda000bf45320 */
[----:B------:R-:W-:Y:S05]  /*0460*/  @P2 BRA P1, `(.L_x_8) ;  /* 0x0000000000282947 */ /* 0x000fea0000800000 */
[----:B------:R-:W-:Y:S01]  /*0470*/  UISETP.NE.U32.AND UP0, UPT, UR8, URZ, UPT ;  /* 0x000000ff0800728c */ /* 0x000fe2000bf05070 */
[----:B-----5:R-:W-:Y:S01]  /*0480*/  FSETP.NEU.AND P1, PT, R41, RZ, PT ;  /* 0x000000ff2900720b */ /* 0x020fe20003f2d000 */
[----:B------:R-:W-:Y:S02]  /*0490*/  UISETP.NE.U32.AND UP2, UPT, UR4, URZ, UPT ;  /* 0x000000ff0400728c */ /* 0x000fe4000bf45070 */
[----:B------:R-:W-:Y:S02]  /*04a0*/  UISETP.NE.AND.EX UP1, UPT, UR9, URZ, UPT, UP0 ;  /* 0x000000ff0900728c */ /* 0x000fe4000bf25300 */
[----:B------:R-:W-:-:S04]  /*04b0*/  UISETP.NE.AND.EX UP0, UPT, UR5, URZ, UPT, UP2 ;  /* 0x000000ff0500728c */ /* 0x000fc8000bf05320 */
[----:B------:R-:W-:-:S04]  /*04c0*/  USEL UR4, URZ, 0xffffffff, UP0 ;  /* 0xffffffffff047887 */ /* 0x000fc80008000000 */
[----:B------:R-:W-:Y:S01]  /*04d0*/  VOTEU.ANY UP0, P1 ;  /* 0x0000000000ff7886 */ /* 0x000fe20000800100 */
[----:B------:R-:W-:-:S04]  /*04e0*/  @!UP1 USEL UR4, URZ, 0xffffffff, UP0 ;  /* 0xffffffffff049887 */ /* 0x000fc80008000000 */
[----:B------:R-:W-:-:S04]  /*04f0*/  ULOP3.LUT UR4, UR4, 0x1, URZ, 0xc0, !UPT ;  /* 0x0000000104047892 */ /* 0x000fc8000f8ec0ff */
[----:B------:R-:W-:-:S11]  /*0500*/  UISETP.NE.U32.AND UP5, UPT, UR4, 0x1, UPT ;  /* 0x000000010400788c */ /* 0x000fd6000bfa5070 */
.L_x_8:
[----:B------:R-:W3:Y:S01]  /*0510*/  SHFL.IDX PT, R0, R89, RZ, 0x1f ;  /* 0x00001fff59007589 */ /* 0x000ee200000e0000 */
[----:B------:R-:W-:-:S04]  /*0520*/  UISETP.NE.AND UP0, UPT, UR22, 0x2, UPT ;  /* 0x000000021600788c */ /* 0x000fc8000bf05270 */
[----:B------:R-:W-:Y:S02]  /*0530*/  UISETP.EQ.AND UP1, UPT, UR46, URZ, !UP0 ;  /* 0x000000ff2e00728c */ /* 0x000fe4000c722270 */
[----:B------:R-:W-:-:S04]  /*0540*/  USEL UR37, URZ, 0x1, UP0 ;  /* 0x00000001ff257887 */ /* 0x000fc80008000000 */
[----:B------:R-:W-:Y:S02]  /*0550*/  PLOP3.LUT P3, PT, P0, PT, UP1, 0x80, 0x8 ;  /* 0x000000000008781c */ /* 0x000fe4000076f018 */
[----:B---3--:R-:W-:-:S13]  /*0560*/  ISETP.NE.AND P1, PT, R0, RZ, PT ;  /* 0x000000ff0000720c */ /* 0x008fda0003f25270 */
[----:B------:R-:W-:Y:S05]  /*0570*/  @P1 BRA `(.L_x_9) ;  /* 0x0000000000941947 */ /* 0x000fea0003800000 */
[----:B------:R-:W-:Y:S01]  /*0580*/  ELECT P1, URZ, PT ;  /* 0x0000000000ff782f */ /* 0x000fe20003820000 */
[----:B------:R-:W-:-:S12]  /*0590*/  BSSY.RECONVERGENT B0, `(.L_x_9) ;  /* 0x0000023000007945 */ /* 0x000fd80003800200 */
[----:B------:R-:W-:Y:S05]  /*05a0*/  @!P1 BRA `(.L_x_10) ;  /* 0x0000000000849947 */ /* 0x000fea0003800000 */
[----:B------:R-:W3:Y:S01]  /*05b0*/  S2UR UR5, SR_CgaCtaId ;  /* 0x00000000000579c3 */ /* 0x000ee20000008800 */
[----:B------:R-:W-:Y:S01]  /*05c0*/  UMOV UR4, 0x400 ;  /* 0x0000040000047882 */ /* 0x000fe20000000000 */
[----:B------:R-:W-:Y:S01]  /*05d0*/  UMOV UR8, 0x1 ;  /* 0x0000000100087882 */ /* 0x000fe20000000000 */
[----:B------:R-:W-:Y:S01]  /*05e0*/  UMOV UR6, 0x3 ;  /* 0x0000000300067882 */ /* 0x000fe20000000000 */
[----:B------:R-:W-:-:S04]  /*05f0*/  UIADD3 UR8, UPT, UPT, -UR8, 0x100000, URZ ;  /* 0x0010000008087890 */ /* 0x000fc8000fffe1ff */
[----:B------:R-:W-:Y:S02]  /*0600*/  USHF.L.U32 UR9, UR8, 0xb, URZ ;  /* 0x0000000b08097899 */ /* 0x000fe400080006ff */
[----:B------:R-:W-:Y:S02]  /*0610*/  USHF.L.U32 UR8, UR8, 0x1, URZ ;  /* 0x0000000108087899 */ /* 0x000fe400080006ff */
[----:B------:R-:W-:-:S04]  /*0620*/  UIADD3 UR6, UPT, UPT, -UR6, 0x100000, URZ ;  /* 0x0010000006067890 */ /* 0x000fc8000fffe1ff */
[----:B------:R-:W-:Y:S02]  /*0630*/  USHF.L.U32 UR7, UR6, 0xb, URZ ;  /* 0x0000000b06077899 */ /* 0x000fe400080006ff */
[----:B------:R-:W-:Y:S02]  /*0640*/  USHF.L.U32 UR6, UR6, 0x1, URZ ;  /* 0x0000000106067899 */ /* 0x000fe400080006ff */
[----:B---3--:R-:W-:Y:S01]  /*0650*/  ULEA UR4, UR5, UR4, 0x18 ;  /* 0x0000000405047291 */ /* 0x008fe2000f8ec0ff */
[----:B------:R-:W3:Y:S11]  /*0660*/  FENCE.VIEW.ASYNC.S ;  /* 0x00000000000073c6 */ /* 0x000ef60000000000 */
[----:B---3--:R3:W4:Y:S01]  /*0670*/  SYNCS.EXCH.64 URZ, [UR4], UR8 ;  /* 0x0000000804ff75b2 */ /* 0x0087220008000100 */
[----:B------:R3:W1:Y:S01]  /*0680*/  SYNCS.EXCH.64 URZ, [UR4+0x50], UR6 ;  /* 0x0000500604ff75b2 */ /* 0x0006620008000100 */
        /* <DEDUP_REMOVED lines=17> */
[----:B------:R3:W1:Y:S02]  /*07a0*/  SYNCS.EXCH.64 URZ, [UR4+0x98], UR6 ;  /* 0x0000980604ff75b2 */ /* 0x0006640008000100 */
[----:B---3--:R-:W-:Y:S01]  /*07b0*/  NOP ;  /* 0x0000000000007918 */ /* 0x008fe20000000000 */
.L_x_10:
[----:B------:R-:W-:Y:S05]  /*07c0*/  BSYNC.RECONVERGENT B0 ;  /* 0x0000000000007941 */ /* 0x000fea0003800200 */
.L_x_9:
[----:B------:R-:W3:Y:S01]  /*07d0*/  SHFL.IDX PT, R0, R89, RZ, 0x1f ;  /* 0x00001fff59007589 */ /* 0x000ee200000e0000 */
[----:B------:R-:W-:Y:S01]  /*07e0*/  NOP ;  /* 0x0000000000007918 */ /* 0x000fe20000000000 */
[----:B---3--:R-:W-:-:S13]  /*07f0*/  ISETP.NE.AND P1, PT, R0, 0x1, PT ;  /* 0x000000010000780c */ /* 0x008fda0003f25270 */
[----:B------:R-:W-:Y:S05]  /*0800*/  @P1 BRA `(.L_x_11) ;  /* 0x0000000000501947 */ /* 0x000fea0003800000 */
        /* <DEDUP_REMOVED lines=9> */
[----:B------:R-:W-:Y:S01]  /*08a0*/  USHF.L.U32 UR6, UR6, 0x1, URZ ;  /* 0x0000000106067899 */ /* 0x000fe200080006ff */
[----:B------:R-:W-:Y:S01]  /*08b0*/  ELECT P1, URZ, PT ;  /* 0x0000000000ff782f */ /* 0x000fe20003820000 */
[----:B---3--:R-:W-:Y:S01]  /*08c0*/  ULEA UR4, UR5, UR4, 0x18 ;  /* 0x0000000405047291 */ /* 0x008fe2000f8ec0ff */
[----:B------:R-:W3:Y:S11]  /*08d0*/  FENCE.VIEW.ASYNC.S ;  /* 0x00000000000073c6 */ /* 0x000ef60000000000 */
[----:B---3--:R3:W1:Y:S01]  /*08e0*/  SYNCS.EXCH.64 URZ, [UR4+0xa0], UR8 ;  /* 0x0000a00804ff75b2 */ /* 0x0086620008000100 */
[----:B------:R3:W1:Y:S01]  /*08f0*/  SYNCS.EXCH.64 URZ, [UR4+0xb8], UR6 ;  /* 0x0000b80604ff75b2 */ /* 0x0006620008000100 */
[----:B------:R3:W1:Y:S01]  /*0900*/  SYNCS.EXCH.64 URZ, [UR4+0xa8], UR8 ;  /* 0x0000a80804ff75b2 */ /* 0x0006620008000100 */
[----:B------:R3:W1:Y:S01]  /*0910*/  SYNCS.EXCH.64 URZ, [UR4+0xc0], UR6 ;  /* 0x0000c00604ff75b2 */ /* 0x0006620008000100 */
[----:B------:R3:W1:Y:S01]  /*0920*/  SYNCS.EXCH.64 URZ, [UR4+0xb0], UR8 ;  /* 0x0000b00804ff75b2 */ /* 0x0006620008000100 */
[----:B------:R3:W1:Y:S01]  /*0930*/  SYNCS.EXCH.64 URZ, [UR4+0xc8], UR6 ;  /* 0x0000c80604ff75b2 */ /* 0x0006620008000100 */
[----:B------:R-:W-:Y:S01]  /*0940*/  NOP ;  /* 0x0000000000007918 */ /* 0x000fe20000000000 */
.L_x_11:
[----:B------:R-:W2:Y:S01]  /*0950*/  SHFL.IDX PT, R0, R89, RZ, 0x1f ;  /* 0x00001fff59007589 */ /* 0x000ea200000e0000 */
[----:B------:R-:W-:Y:S01]  /*0960*/  NOP ;  /* 0x0000000000007918 */ /* 0x000fe20000000000 */
[----:B--2---:R-:W-:-:S13]  /*0970*/  ISETP.NE.AND P1, PT, R0, 0x3, PT ;  /* 0x000000030000780c */ /* 0x004fda0003f25270 */
[----:B------:R-:W-:Y:S05]  /*0980*/  @P1 BRA `(.L_x_12) ;  /* 0x0000000000301947 */ /* 0x000fea0003800000 */
[----:B---3--:R-:W2:Y:S01]  /*0990*/  S2UR UR6, SR_CgaCtaId ;  /* 0x00000000000679c3 */ /* 0x008ea20000008800 */
[----:B------:R-:W-:Y:S01]  /*09a0*/  UMOV UR4, 0x400 ;  /* 0x0000040000047882 */ /* 0x000fe20000000000 */
[----:B------:R-:W-:Y:S01]  /*09b0*/  UMOV UR5, 0x20 ;  /* 0x0000002000057882 */ /* 0x000fe20000000000 */
[----:B------:R-:W-:Y:S01]  /*09c0*/  ELECT P1, URZ, PT ;  /* 0x0000000000ff782f */ /* 0x000fe20003820000 */
[----:B--2---:R-:W-:Y:S02]  /*09d0*/  ULEA UR6, UR6, UR4, 0x18 ;  /* 0x0000000406067291 */ /* 0x004fe4000f8ec0ff */
[----:B------:R-:W-:-:S04]  /*09e0*/  UIADD3 UR4, UPT, UPT, -UR5, 0x100000, URZ ;  /* 0x0010000005047890 */ /* 0x000fc8000fffe1ff */
[----:B------:R-:W-:Y:S02]  /*09f0*/  USHF.L.U32 UR5, UR4, 0xb, URZ ;  /* 0x0000000b04057899 */ /* 0x000fe400080006ff */
[----:B------:R-:W-:Y:S01]  /*0a00*/  USHF.L.U32 UR4, UR4, 0x1, URZ ;  /* 0x0000000104047899 */ /* 0x000fe200080006ff */
[----:B------:R-:W2:Y:S11]  /*0a10*/  FENCE.VIEW.ASYNC.S ;  /* 0x00000000000073c6 */ /* 0x000eb60000000000 */
[----:B--2---:R2:W3:Y:S01]  /*0a20*/  SYNCS.EXCH.64 URZ, [UR6+0xd0], UR4 ;  /* 0x0000d00406ff75b2 */ /* 0x0044e20008000100 */
[----:B------:R2:W1:Y:S01]  /*0a30*/  SYNCS.EXCH.64 URZ, [UR6+0xd8], UR4 ;  /* 0x0000d80406ff75b2 */ /* 0x0004620008000100 */
[----:B------:R-:W-:Y:S01]  /*0a40*/  NOP ;  /* 0x0000000000007918 */ /* 0x000fe20000000000 */
.L_x_12:
[----:B------:R-:W4:Y:S01]  /*0a50*/  SHFL.IDX PT, R0, R89, RZ, 0x1f ;  /* 0x00001fff59007589 */ /* 0x000f2200000e0000 */
[----:B------:R-:W-:Y:S01]  /*0a60*/  NOP ;  /* 0x0000000000007918 */ /* 0x000fe20000000000 */
[----:B----4-:R-:W-:-:S13]  /*0a70*/  ISETP.NE.AND P1, PT, R0, 0x4, PT ;  /* 0x000000040000780c */ /* 0x010fda0003f25270 */
[----:B------:R-:W-:Y:S05]  /*0a80*/  @P1 BRA `(.L_x_13) ;  /* 0x00000000004c1947 */ /* 0x000fea0003800000 */
[----:B--2---:R-:W2:Y:S01]  /*0a90*/  S2UR UR5, SR_CgaCtaId ;  /* 0x00000000000579c3 */ /* 0x004ea20000008800 */
[----:B---3--:R-:W-:Y:S01]  /*0aa0*/  UMOV UR4, 0x720 ;  /* 0x0000072000047882 */ /* 0x008fe20000000000 */
[----:B------:R-:W-:Y:S01]  /*0ab0*/  UMOV UR6, 0x400 ;  /* 0x0000040000067882 */ /* 0x000fe20000000000 */
[----:B------:R-:W-:Y:S01]  /*0ac0*/  USEL UR4, UR4, 0x620, UP5 ;  /* 0x0000062004047887 */ /* 0x000fe2000a800000 */
[----:B------:R-:W-:Y:S01]  /*0ad0*/  UMOV UR8, 0x1 ;  /* 0x0000000100087882 */ /* 0x000fe20000000000 */
[----:B------:R-:W-:Y:S01]  /*0ae0*/  ELECT P1, URZ, PT ;  /* 0x0000000000ff782f */ /* 0x000fe20003820000 */
[----:B------:R-:W-:-:S04]  /*0af0*/  UIADD3 UR8, UPT, UPT, -UR8, 0x100000, URZ ;  /* 0x0010000008087890 */ /* 0x000fc8000fffe1ff */
[----:B------:R-:W-:Y:S02]  /*0b00*/  USHF.L.U32 UR9, UR8, 0xb, URZ ;  /* 0x0000000b08097899 */ /* 0x000fe400080006ff */
[----:B------:R-:W-:Y:S02]  /*0b10*/  USHF.L.U32 UR8, UR8, 0x1, URZ ;  /* 0x0000000108087899 */ /* 0x000fe400080006ff */
[----:B--2---:R-:W-:Y:S02]  /*0b20*/  ULEA UR6, UR5, UR6, 0x18 ;  /* 0x0000000605067291 */ /* 0x004fe4000f8ec0ff */
[----:B------:R-:W-:-:S04]  /*0b30*/  UIADD3 UR4, UPT, UPT, -UR4, 0x100000, URZ ;  /* 0x0010000004047890 */ /* 0x000fc8000fffe1ff */
[----:B------:R-:W-:Y:S02]  /*0b40*/  USHF.L.U32 UR5, UR4, 0xb, URZ ;  /* 0x0000000b04057899 */ /* 0x000fe400080006ff */
[----:B------:R-:W-:Y:S01]  /*0b50*/  USHF.L.U32 UR4, UR4, 0x1, URZ ;  /* 0x0000000104047899 */ /* 0x000fe200080006ff */
[----:B------:R-:W2:Y:S03]  /*0b60*/  FENCE.VIEW.ASYNC.S ;  /* 0x00000000000073c6 */ /* 0x000ea60000000000 */
[----:B--2---:R4:W2:Y:S08]  /*0b70*/  SYNCS.EXCH.64 URZ, [UR6+0xe0], UR8 ;  /* 0x0000e00806ff75b2 */ /* 0x0048b00008000100 */
[----:B------:R4:W3:Y:S01]  /*0b80*/  SYNCS.EXCH.64 URZ, [UR6+0xf0], UR4 ;  /* 0x0000f00406ff75b2 */ /* 0x0008e20008000100 */
[----:B------:R4:W1:Y:S01]  /*0b90*/  SYNCS.EXCH.64 URZ, [UR6+0xe8], UR8 ;  /* 0x0000e80806ff75b2 */ /* 0x0008620008000100 */
[----:B------:R4:W1:Y:S02]  /*0ba0*/  SYNCS.EXCH.64 URZ, [UR6+0xf8], UR4 ;  /* 0x0000f80406ff75b2 */ /* 0x0008640008000100 */
[----:B----4-:R-:W-:Y:S01]  /*0bb0*/  NOP ;  /* 0x0000000000007918 */ /* 0x010fe20000000000 */
.L_x_13:
[----:B------:R-:W4:Y:S01]  /*0bc0*/  SHFL.IDX PT, R0, R89, RZ, 0x1f ;  /* 0x00001fff59007589 */ /* 0x000f2200000e0000 */
[----:B------:R-:W-:Y:S01]  /*0bd0*/  NOP ;  /* 0x0000000000007918 */ /* 0x000fe20000000000 */
[----:B----4-:R-:W-:-:S13]  /*0be0*/  ISETP.NE.AND P1, PT, R0, 0x5, PT ;  /* 0x000000050000780c */ /* 0x010fda0003f25270 */
[----:B------:R-:W-:Y:S05]  /*0bf0*/  @P1 BRA `(.L_x_14) ;  /* 0x0000000000581947 */ /* 0x000fea0003800000 */
[----:B--2---:R-:W2:Y:S01]  /*0c00*/  S2UR UR5, SR_CgaCtaId ;  /* 0x00000000000579c3 */ /* 0x004ea20000008800 */
[----:B---3--:R-:W-:Y:S01]  /*0c10*/  UMOV UR4, 0x400 ;  /* 0x0000040000047882 */ /* 0x008fe20000000000 */
        /* <DEDUP_REMOVED lines=9> */
[----:B--2---:R-:W-:Y:S01]  /*0cb0*/  ULEA UR4, UR5, UR4, 0x18 ;  /* 0x0000000405047291 */ /* 0x004fe2000f8ec0ff */
[----:B------:R-:W2:Y:S11]  /*0cc0*/  FENCE.VIEW.ASYNC.S ;  /* 0x00000000000073c6 */ /* 0x000eb60000000000 */
[----:B--2---:R4:W2:Y:S01]  /*0cd0*/  SYNCS.EXCH.64 URZ, [UR4+0x100], UR6 ;  /* 0x0001000604ff75b2 */ /* 0x0048a20008000100 */
[----:B------:R4:W3:Y:S01]  /*0ce0*/  SYNCS.EXCH.64 URZ, [UR4+0x120], UR8 ;  /* 0x0001200804ff75b2 */ /* 0x0008e20008000100 */
[----:B------:R4:W1:Y:S01]  /*0cf0*/  SYNCS.EXCH.64 URZ, [UR4+0x108], UR6 ;  /* 0x0001080604ff75b2 */ /* 0x0008620008000100 */
[----:B------:R4:W1:Y:S01]  /*0d00*/  SYNCS.EXCH.64 URZ, [UR4+0x128], UR8 ;  /* 0x0001280804ff75b2 */ /* 0x0008620008000100 */
[----:B------:R4:W1:Y:S01]  /*0d10*/  SYNCS.EXCH.64 URZ, [UR4+0x110], UR6 ;  /* 0x0001100604ff75b2 */ /* 0x0008620008000100 */
[----:B------:R4:W1:Y:S01]  /*0d20*/  SYNCS.EXCH.64 URZ, [UR4+0x130], UR8 ;  /* 0x0001300804ff75b2 */ /* 0x0008620008000100 */
[----:B------:R4:W1:Y:S01]  /*0d30*/  SYNCS.EXCH.64 URZ, [UR4+0x118], UR6 ;  /* 0x0001180604ff75b2 */ /* 0x0008620008000100 */
[----:B------:R4:W1:Y:S02]  /*0d40*/  SYNCS.EXCH.64 URZ, [UR4+0x138], UR8 ;  /* 0x0001380804ff75b2 */ /* 0x0008640008000100 */
[----:B----4-:R-:W-:Y:S01]  /*0d50*/  NOP ;  /* 0x0000000000007918 */ /* 0x010fe20000000000 */
.L_x_14:
[----:B------:R-:W4:Y:S01]  /*0d60*/  SHFL.IDX PT, R0, R89, RZ, 0x1f ;  /* 0x00001fff59007589 */ /* 0x000f2200000e0000 */
[----:B------:R-:W-:Y:S01]  /*0d70*/  ISETP.NE.OR P0, PT, RZ, UR22, !P0 ;  /* 0x00000016ff007c0c */ /* 0x000fe2000c705670 */
[----:B------:R-:W-:Y:S01]  /*0d80*/  NOP ;  /* 0x0000000000007918 */ /* 0x000fe20000000000 */
[----:B----4-:R-:W-:-:S13]  /*0d90*/  ISETP.NE.AND P1, PT, R0, 0x3, PT ;  /* 0x000000030000780c */ /* 0x010fda0003f25270 */
[----:B------:R-:W-:Y:S05]  /*0da0*/  @P1 BRA `(.L_x_15) ;  /* 0x0000000000381947 */ /* 0x000fea0003800000 */
[----:B--2---:R-:W2:Y:S01]  /*0db0*/  S2UR UR5, SR_CgaCtaId ;  /* 0x00000000000579c3 */ /* 0x004ea20000008800 */
[----:B---3--:R-:W-:Y:S01]  /*0dc0*/  UMOV UR4, 0x400 ;  /* 0x0000040000047882 */ /* 0x008fe20000000000 */
[----:B------:R-:W-:Y:S01]  /*0dd0*/  UMOV UR6, 0x20 ;  /* 0x0000002000067882 */ /* 0x000fe20000000000 */
[----:B------:R-:W-:Y:S01]  /*0de0*/  ELECT P1, URZ, PT ;  /* 0x0000000000ff782f */ /* 0x000fe20003820000 */
[----:B------:R-:W-:-:S04]  /*0df0*/  UIADD3 UR6, UPT, UPT, -UR6, 0x100000, URZ ;  /* 0x0010000006067890 */ /* 0x000fc8000fffe1ff */
[----:B------:R-:W-:Y:S02]  /*0e00*/  USHF.L.U32 UR7, UR6, 0xb, URZ ;  /* 0x0000000b06077899 */ /* 0x000fe400080006ff */
[----:B------:R-:W-:Y:S02]  /*0e10*/  USHF.L.U32 UR6, UR6, 0x1, URZ ;  /* 0x0000000106067899 */ /* 0x000fe400080006ff */
[----:B--2---:R-:W-:Y:S01]  /*0e20*/  ULEA UR4, UR5, UR4, 0x18 ;  /* 0x0000000405047291 */ /* 0x004fe2000f8ec0ff */
[----:B------:R-:W2:Y:S11]  /*0e30*/  FENCE.VIEW.ASYNC.S ;  /* 0x00000000000073c6 */ /* 0x000eb60000000000 */
[----:B--2---:R4:W2:Y:S01]  /*0e40*/  SYNCS.EXCH.64 URZ, [UR4+0x140], UR6 ;  /* 0x0001400604ff75b2 */ /* 0x0048a20008000100 */
[----:B------:R4:W3:Y:S01]  /*0e50*/  SYNCS.EXCH.64 URZ, [UR4+0x150], UR6 ;  /* 0x0001500604ff75b2 */ /* 0x0008e20008000100 */
[----:B------:R4:W1:Y:S01]  /*0e60*/  SYNCS.EXCH.64 URZ, [UR4+0x148], UR6 ;  /* 0x0001480604ff75b2 */ /* 0x0008620008000100 */
[----:B------:R4:W1:Y:S02]  /*0e70*/  SYNCS.EXCH.64 URZ, [UR4+0x158], UR6 ;  /* 0x0001580604ff75b2 */ /* 0x0008640008000100 */
[----:B----4-:R-:W-:Y:S01]  /*0e80*/  NOP ;  /* 0x0000000000007918 */ /* 0x010fe20000000000 */
.L_x_15:
[----:B---3--:R-:W3:Y:S01]  /*0e90*/  S2UR UR7, SR_CgaCtaId ;  /* 0x00000000000779c3 */ /* 0x008ee20000008800 */
[----:B------:R-:W-:Y:S01]  /*0ea0*/  VOTEU.ALL UP0, P0 ;  /* 0x0000000000ff7886 */ /* 0x000fe20000000000 */
[----:B--2---:R-:W-:Y:S01]  /*0eb0*/  UMOV UR4, 0x20 ;  /* 0x0000002000047882 */ /* 0x004fe20000000000 */
[----:B------:R-:W2:Y:S01]  /*0ec0*/  LDCU UR34, c[0x0][0x36c] ;  /* 0x00006d80ff2277ac */ /* 0x000ea20008000800 */
[----:B------:R-:W-:Y:S01]  /*0ed0*/  NOP ;  /* 0x0000000000007918 */ /* 0x000fe20000000000 */
[----:B------:R-:W-:Y:S01]  /*0ee0*/  LOP3.LUT R0, R95, 0x1f, RZ, 0xc0, !PT ;  /* 0x0000001f5f007812 */ /* 0x000fe200078ec0ff */
[----:B------:R-:W-:Y:S01]  /*0ef0*/  @!UP0 UMOV UR6, 0x400 ;  /* 0x0000040000068882 */ /* 0x000fe20000000000 */
[----:B------:R-:W-:-:S04]  /*0f00*/  @!UP0 UIADD3 UR4, UPT, UPT, -UR4, 0x100000, URZ ;  /* 0x0010000004048890 */ /* 0x000fc8000fffe1ff */
[----:B------:R-:W-:Y:S02]  /*0f10*/  @!UP0 USHF.L.U32 UR5, UR4, 0xb, URZ ;  /* 0x0000000b04058899 */ /* 0x000fe400080006ff */
[----:B------:R-:W-:Y:S02]  /*0f20*/  @!UP0 USHF.L.U32 UR4, UR4, 0x1, URZ ;  /* 0x0000000104048899 */ /* 0x000fe400080006ff */
[----:B------:R-:W-:Y:S02]  /*0f30*/  UISETP.NE.AND UP6, UPT, UR22, URZ, UPT ;  /* 0x000000ff1600728c */ /* 0x000fe4000bfc5270 */
[----:B--2---:R-:W-:Y:S02]  /*0f40*/  UISETP.EQ.U32.AND UP1, UPT, UR34, 0x1, UPT ;  /* 0x000000012200788c */ /* 0x004fe4000bf22070 */
[----:B---3--:R-:W-:Y:S01]  /*0f50*/  @!UP0 ULEA UR6, UR7, UR6, 0x18 ;  /* 0x0000000607068291 */ /* 0x008fe2000f8ec0ff */
[----:B------:R-:W-:Y:S01]  /*0f60*/  VOTEU.ALL UP0, P0 ;  /* 0x0000000000ff7886 */ /* 0x000fe20000000000 */
[----:B------:R-:W2:Y:S10]  /*0f70*/  FENCE.VIEW.ASYNC.S ;  /* 0x00000000000073c6 */ /* 0x000eb40000000000 */
[----:B--2---:R2:W3:Y:S01]  /*0f80*/  @!UP0 SYNCS.EXCH.64 URZ, [UR6+0x160], UR4 ;  /* 0x0001600406ff85b2 */ /* 0x0044e20008000100 */
[----:B------:R-:W-:Y:S05]  /*0f90*/  BRA.U !UP1, `(.L_x_16) ;  /* 0x0000000109087547 */ /* 0x000fea000b800000 */
[----:B-1-3--:R-:W-:Y:S01]  /*0fa0*/  UCGABAR_ARV ;  /* 0x00000000000079c7 */ /* 0x00afe20008000000 */
[----:B------:R-:W-:Y:S05]  /*0fb0*/  BRA `(.L_x_17) ;  /* 0x0000000000047947 */ /* 0x000fea0003800000 */
.L_x_16:
[----:B-1-3--:R-:W-:Y:S01]  /*0fc0*/  NOP ;  /* 0x0000000000007918 */ /* 0x00afe20000000000 */
.L_x_17:
[----:B------:R-:W1:Y:S01]  /*0fd0*/  S2UR UR31, SR_CTAID.X ;  /* 0x00000000001f79c3 */ /* 0x000e620000002500 */
[----:B------:R-:W-:-:S05]  /*0fe0*/  CS2R.32 R91, SR_CgaSize ;  /* 0x00000000005b7805 */ /* 0x000fca0000008a00 */
[----:B------:R-:W-:-:S05]  /*0ff0*/  IMAD R91, R91, -0xa0, RZ ;  /* 0xffffff605b5b7824 */ /* 0x000fca00078e02ff */
[----:B--2---:R-:W-:-:S14]  /*1000*/  R2UR UR5, R91 ;  /* 0x000000005b0572ca */ /* 0x004fdc00000e0000 */
[----:B------:R-:W2:Y:S01]  /*1010*/  LDCU UR5, c[0x0][UR5+0x2b0] ;  /* 0x00005600050577ac */ /* 0x000ea20008000800 */
[----:B------:R-:W-:-:S05]  /*1020*/  CS2R.32 R91, SR_CgaSize ;  /* 0x00000000005b7805 */ /* 0x000fca0000008a00 */
[----:B------:R-:W-:-:S05]  /*1030*/  IMAD R91, R91, -0xa0, RZ ;  /* 0xffffff605b5b7824 */ /* 0x000fca00078e02ff */
[----:B------:R-:W-:-:S14]  /*1040*/  R2UR UR4, R91 ;  /* 0x000000005b0472ca */ /* 0x000fdc00000e0000 */
[----:B------:R-:W3:Y:S01]  /*1050*/  LDCU UR4, c[0x0][UR4+0x2b4] ;  /* 0x00005680040477ac */ /* 0x000ee20008000800 */
[----:B------:R-:W4:Y:S01]  /*1060*/  S2UR UR32, SR_CTAID.Y ;  /* 0x00000000002079c3 */ /* 0x000f220000002600 */
[----:B------:R-:W-:-:S05]  /*1070*/  CS2R.32 R91, SR_CgaSize ;  /* 0x00000000005b7805 */ /* 0x000fca0000008a00 */
[----:B------:R-:W-:-:S05]  /*1080*/  IMAD R91, R91, -0xa0, RZ ;  /* 0xffffff605b5b7824 */ /* 0x000fca00078e02ff */
[----:B------:R-:W-:-:S14]  /*1090*/  R2UR UR8, R91 ;  /* 0x000000005b0872ca */ /* 0x000fdc00000e0000 */
[----:B------:R-:W3:Y:S01]  /*10a0*/  LDCU UR8, c[0x0][UR8+0x2a0] ;  /* 0x00005400080877ac */ /* 0x000ee20008000800 */
[----:B------:R-:W-:-:S05]  /*10b0*/  CS2R.32 R91, SR_CgaSize ;  /* 0x00000000005b7805 */ /* 0x000fca0000008a00 */
[----:B------:R-:W-:-:S05]  /*10c0*/  IMAD R91, R91, -0xa0, RZ ;  /* 0xffffff605b5b7824 */ /* 0x000fca00078e02ff */
[----:B------:R-:W-:-:S14]  /*10d0*/  R2UR UR9, R91 ;  /* 0x000000005b0972ca */ /* 0x000fdc00000e0000 */
[----:B------:R-:W3:Y:S01]  /*10e0*/  LDCU UR9, c[0x0][UR9+0x2a4] ;  /* 0x00005480090977ac */ /* 0x000ee20008000800 */
[----:B------:R-:W3:Y:S01]  /*10f0*/  S2UR UR10, SR_CgaCtaId ;  /* 0x00000000000a79c3 */ /* 0x000ee20000008800 */
[----:B------:R-:W3:Y:S01]  /*1100*/  LDCU UR23, c[0x0][0xb24] ;  /* 0x00016480ff1777ac */ /* 0x000ee20008000800 */
[----:B------:R-:W3:Y:S01]  /*1110*/  LDCU UR40, c[0x0][0xb24] ;  /* 0x00016480ff2877ac */ /* 0x000ee20008000800 */
[----:B-1----:R-:W-:Y:S01]  /*1120*/  I2FP.F32.U32 R3, UR31 ;  /* 0x0000001f00037c45 */ /* 0x002fe20008201000 */
[----:B------:R-:W1:Y:S04]  /*1130*/  LDCU UR29, c[0x0][0xb30] ;  /* 0x00016600ff1d77ac */ /* 0x000e680008000800 */
[----:B--2---:R-:W-:Y:S01]  /*1140*/  FMUL R3, R3, UR5 ;  /* 0x0000000503037c20 */ /* 0x004fe20008400000 */
[----:B------:R-:W-:Y:S01]  /*1150*/  UMOV UR13, 0x11 ;  /* 0x00000011000d7882 */ /* 0x000fe20000000000 */
[----:B------:R-:W-:Y:S01]  /*1160*/  UMOV UR14, 0x5 ;  /* 0x00000005000e7882 */ /* 0x000fe20000000000 */
[----:B----4-:R-:W-:-:S03]  /*1170*/  I2FP.F32.U32 R2, UR32 ;  /* 0x0000002000027c45 */ /* 0x010fc60008201000 */
[----:B------:R-:W2:Y:S02]  /*1180*/  F2I.U32.TRUNC.NTZ R3, R3 ;  /* 0x0000000300037305 */ /* 0x000ea4000020f000 */
[----:B---3--:R-:W-:Y:S01]  /*1190*/  FMUL R2, R2, UR4 ;  /* 0x0000000402027c20 */ /* 0x008fe20008400000 */
[----:B------:R-:W-:Y:S02]  /*11a0*/  ULOP3.LUT UR4, UR10, 0x4, URZ, 0xc0, !UPT ;  /* 0x000000040a047892 */ /* 0x000fe4000f8ec0ff */
[----:B------:R-:W-:-:S03]  /*11b0*/  ULOP3.LUT UR7, UR10, 0x3, URZ, 0xc0, !UPT ;  /* 0x000000030a077892 */ /* 0x000fc6000f8ec0ff */
[----:B------:R-:W3:Y:S01]  /*11c0*/  F2I.U32.TRUNC.NTZ R2, R2 ;  /* 0x0000000200027305 */ /* 0x000ee2000020f000 */
[----:B------:R-:W-:Y:S02]  /*11d0*/  ULOP3.LUT UR4, UR4, 0x1, UR10, 0xf8, !UPT ;  /* 0x0000000104047892 */ /* 0x000fe4000f8ef80a */
[----:B------:R-:W-:Y:S02]  /*11e0*/  UISETP.GT.U32.AND UP1, UPT, UR7, 0xffff, UPT ;  /* 0x0000ffff0700788c */ /* 0x000fe4000bf24070 */
[----:B------:R-:W-:Y:S01]  /*11f0*/  UISETP.GT.U32.AND UP0, UPT, UR4, 0xffff, UPT ;  /* 0x0000ffff0400788c */ /* 0x000fe2000bf04070 */
[----:B--2---:R-:W-:Y:S01]  /*1200*/  R2UR UR5, R3 ;  /* 0x00000000030572ca */ /* 0x004fe200000e0000 */
[----:B------:R-:W-:Y:S01]  /*1210*/  USHF.R.U32.HI UR12, URZ, 0x1, UR10 ;  /* 0x00000001ff0c7899 */ /* 0x000fe2000801160a */
[----:B------:R-:W-:Y:S01]  /*1220*/  PRMT R3, RZ, 0x7610, R3 ;  /* 0x00007610ff037816 */ /* 0x000fe20000000003 */
[----:B------:R-:W-:Y:S02]  /*1230*/  USEL UR24, UR4, 0xffff, !UP0 ;  /* 0x0000ffff04187887 */ /* 0x000fe4000c000000 */
[----:B------:R-:W-:-:S02]  /*1240*/  USHF.R.U32.HI UR11, URZ, 0x2, UR10 ;  /* 0x00000002ff0b7899 */ /* 0x000fc4000801160a */
[----:B------:R-:W-:Y:S01]  /*1250*/  USHF.L.U32 UR30, UR10, 0xa, URZ ;  /* 0x0000000a0a1e7899 */ /* 0x000fe200080006ff */
[----:B---3--:R-:W-:Y:S01]  /*1260*/  R2UR UR6, R2 ;  /* 0x00000000020672ca */ /* 0x008fe200000e0000 */
[----:B------:R-:W-:Y:S01]  /*1270*/  USHF.L.U32 UR27, UR10, 0x9, URZ ;  /* 0x000000090a1b7899 */ /* 0x000fe200080006ff */
[----:B------:R-:W-:Y:S01]  /*1280*/  PRMT R2, RZ, 0x7610, R2 ;  /* 0x00007610ff027816 */ /* 0x000fe20000000002 */
[----:B------:R-:W-:Y:S02]  /*1290*/  USEL UR25, UR7, 0xffff, !UP1 ;  /* 0x0000ffff07197887 */ /* 0x000fe4000c800000 */
[----:B------:R-:W-:-:S04]  /*12a0*/  UIADD3 UR5, UPT, UPT, -UR5, URZ, URZ ;  /* 0x000000ff05057290 */ /* 0x000fc8000fffe1ff */
[----:B------:R-:W-:-:S04]  /*12b0*/  UIMAD UR5, UR8, UR5, UR31 ;  /* 0x00000005080572a4 */ /* 0x000fc8000f8e021f */
[----:B------:R-:W-:Y:S02]  /*12c0*/  UIADD3 UR4, UPT, UPT, -UR6, URZ, URZ ;  /* 0x000000ff06047290 */ /* 0x000fe4000fffe1ff */
[----:B------:R-:W-:Y:S02]  /*12d0*/  IMAD.U32 R91, RZ, RZ, UR5 ;  /* 0x00000005ff5b7e24 */ /* 0x000fe4000f8e00ff */
[----:B------:R-:W-:-:S06]  /*12e0*/  UIMAD UR4, UR9, UR4, UR32 ;  /* 0x00000004090472a4 */ /* 0x000fcc000f8e0220 */
[----:B------:R-:W-:Y:S01]  /*12f0*/  IMAD.U32 R90, RZ, RZ, UR4 ;  /* 0x00000004ff5a7e24 */ /* 0x000fe2000f8e00ff */
[----:B-1----:R-:W-:Y:S06]  /*1300*/  BRA.U UP6, `(.L_x_18) ;  /* 0x00000001066c7547 */ /* 0x002fec000b800000 */
[----:B------:R-:W-:Y:S02]  /*1310*/  R2UR UR15, R90 ;  /* 0x000000005a0f72ca */ /* 0x000fe400000e0000 */
[----:B------:R-:W-:-:S11]  /*1320*/  R2UR UR5, R91 ;  /* 0x000000005b0572ca */ /* 0x000fd600000e0000 */
[----:B------:R-:W-:Y:S02]  /*1330*/  UISETP.NE.AND UP0, UPT, UR15, URZ, UPT ;  /* 0x000000ff0f00728c */ /* 0x000fe4000bf05270 */
[----:B------:R-:W-:Y:S02]  /*1340*/  UISETP.NE.AND UP2, UPT, UR15, 0x1, UPT ;  /* 0x000000010f00788c */ /* 0x000fe4000bf45270 */
[----:B------:R-:W-:Y:S02]  /*1350*/  ULOP3.LUT UR4, UR5, 0x2, URZ, 0x3c, !UPT ;  /* 0x0000000205047892 */ /* 0x000fe4000f8e3cff */
[----:B------:R-:W-:Y:S02]  /*1360*/  UISETP.GT.U32.AND UP4, UPT, UR5, 0x1, UP0 ;  /* 0x000000010500788c */ /* 0x000fe40008784070 */
[----:B------:R-:W-:Y:S02]  /*1370*/  UISETP.GT.U32.AND UP3, UPT, UR5, 0x1, UP2 ;  /* 0x000000010500788c */ /* 0x000fe40009764070 */
[----:B------:R-:W-:-:S02]  /*1380*/  UISETP.GT.U32.AND UP1, UPT, UR4, 0x1, UP0 ;  /* 0x000000010400788c */ /* 0x000fc40008724070 */
[----:B------:R-:W-:Y:S02]  /*1390*/  ULOP3.LUT UR10, UR5, 0xfffffffe, URZ, 0xc0, !UPT ;  /* 0xfffffffe050a7892 */ /* 0x000fe4000f8ec0ff */
[----:B------:R-:W-:Y:S02]  /*13a0*/  UISETP.GT.U32.AND UP0, UPT, UR4, 0x1, UP2 ;  /* 0x000000010400788c */ /* 0x000fe40009704070 */
[----:B------:R-:W-:Y:S02]  /*13b0*/  USEL UR6, URZ, 0x1, UP4 ;  /* 0x00000001ff067887 */ /* 0x000fe4000a000000 */
[----:B------:R-:W-:Y:S02]  /*13c0*/  USEL UR5, URZ, 0x10, UP3 ;  /* 0x00000010ff057887 */ /* 0x000fe40009800000 */
[----:B------:R-:W-:Y:S02]  /*13d0*/  USEL UR4, URZ, 0x2, UP4 ;  /* 0x00000002ff047887 */ /* 0x000fe4000a000000 */
[----:B------:R-:W-:-:S02]  /*13e0*/  USEL UR9, URZ, 0x20, UP3 ;  /* 0x00000020ff097887 */ /* 0x000fc40009800000 */
[----:B------:R-:W-:Y:S02]  /*13f0*/  USEL UR8, URZ, 0x4, UP1 ;  /* 0x00000004ff087887 */ /* 0x000fe40008800000 */
[----:B------:R-:W-:Y:S02]  /*1400*/  UIADD3 UR4, UPT, UPT, UR4, UR5, UR6 ;  /* 0x0000000504047290 */ /* 0x000fe4000fffe006 */
[----:B------:R-:W-:Y:S02]  /*1410*/  USEL UR6, URZ, 0x8, UP1 ;  /* 0x00000008ff067887 */ /* 0x000fe40008800000 */
[----:B------:R-:W-:Y:S02]  /*1420*/  USEL UR7, URZ, 0x40, UP0 ;  /* 0x00000040ff077887 */ /* 0x000fe40008000000 */
[----:B------:R-:W-:Y:S02]  /*1430*/  UIADD3 UR5, UPT, UPT, UR8, UR9, UR4 ;  /* 0x0000000908057290 */ /* 0x000fe4000fffe004 */
[----:B------:R-:W-:-:S02]  /*1440*/  ULEA UR4, UR15, UR10, 0x2 ;  /* 0x0000000a0f047291 */ /* 0x000fc4000f8e10ff */
[----:B------:R-:W-:Y:S02]  /*1450*/  USEL UR8, URZ, 0x80, UP0 ;  /* 0x00000080ff087887 */ /* 0x000fe40008000000 */
[----:B------:R-:W-:-:S03]  /*1460*/  UIADD3 UR5, UPT, UPT, UR6, UR7, UR5 ;  /* 0x0000000706057290 */ /* 0x000fc6000fffe005 */
[----:B------:R-:W-:Y:S01]  /*1470*/  UMOV UR6, 0x3 ;  /* 0x0000000300067882 */ /* 0x000fe20000000000 */
[----:B------:R-:W-:Y:S02]  /*1480*/  UIADD3 UR5, UPT, UPT, UR5, UR8, URZ ;  /* 0x0000000805057290 */ /* 0x000fe4000fffe0ff */
[----:B------:R-:W-:-:S04]  /*1490*/  USHF.L.U32 UR4, UR6, UR4, URZ ;  /* 0x0000000406047299 */ /* 0x000fc800080006ff */
[----:B------:R-:W-:Y:S02]  /*14a0*/  IMAD.U32 R3, RZ, RZ, UR5 ;  /* 0x00000005ff037e24 */ /* 0x000fe4000f8e00ff */
[----:B------:R-:W-:-:S07]  /*14b0*/  IMAD.U32 R2, RZ, RZ, UR4 ;  /* 0x00000004ff027e24 */ /* 0x000fce000f8e00ff */
.L_x_18:
[----:B------:R-:W1:Y:S01]  /*14c0*/  S2UR UR36, SR_CTAID.Z ;  /* 0x00000000002479c3 */ /* 0x000e620000002700 */
[----:B------:R-:W-:Y:S02]  /*14d0*/  UISETP.GE.AND UP0, UPT, UR23, 0x1, UPT ;  /* 0x000000011700788c */ /* 0x000fe4000bf06270 */
[----:B------:R-:W-:Y:S02]  /*14e0*/  ULOP3.LUT UR25, UR25, 0xffff, URZ, 0xc0, !UPT ;  /* 0x0000ffff19197892 */ /* 0x000fe4000f8ec0ff */
[----:B------:R-:W-:Y:S02]  /*14f0*/  ULOP3.LUT UR24, UR24, 0xffff, URZ, 0xc0, !UPT ;  /* 0x0000ffff18187892 */ /* 0x000fe4000f8ec0ff */
[----:B------:R-:W-:Y:S02]  /*1500*/  UISETP.NE.AND UP3, UPT, UR22, 0x2, UPT ;  /* 0x000000021600788c */ /* 0x000fe4000bf65270 */
[----:B------:R-:W-:Y:S02]  /*1510*/  ULOP3.LUT UR48, UR12, 0x1, URZ, 0xc0, !UPT ;  /* 0x000000010c307892 */ /* 0x000fe4000f8ec0ff */
[----:B------:R-:W-:-:S02]  /*1520*/  ULOP3.LUT UR33, UR11, 0x1, URZ, 0xc0, !UPT ;  /* 0x000000010b217892 */ /* 0x000fc4000f8ec0ff */
[----:B------:R-:W-:Y:S02]  /*1530*/  ULOP3.LUT UR30, UR30, 0x1000, URZ, 0xc0, !UPT ;  /* 0x000010001e1e7892 */ /* 0x000fe4000f8ec0ff */
[----:B------:R-:W-:Y:S02]  /*1540*/  ULOP3.LUT UR27, UR27, 0x400, URZ, 0xc0, !UPT ;  /* 0x000004001b1b7892 */ /* 0x000fe4000f8ec0ff */
[----:B------:R-:W-:Y:S02]  /*1550*/  USHF.L.U32 UR25, UR13, UR25, URZ ;  /* 0x000000190d197299 */ /* 0x000fe400080006ff */
[----:B------:R-:W-:Y:S01]  /*1560*/  USHF.L.U32 UR24, UR14, UR24, URZ ;  /* 0x000000180e187299 */ /* 0x000fe200080006ff */
[----:B------:R-:W-:Y:S01]  /*1570*/  UMOV UR26, UR31 ;  /* 0x0000001f001a7c82 */ /* 0x000fe20008000000 */
[----:B------:R-:W-:Y:S10]  /*1580*/  BRA.U !UP0, `(.L_x_19) ;  /* 0x0000000108d47547 */ /* 0x000ff4000b800000 */
[----:B------:R-:W2:Y:S01]  /*1590*/  LDCU.128 UR12, c[0x0][0xb10] ;  /* 0x00016200ff0c77ac */ /* 0x000ea20008000c00 */
[----:B------:R-:W3:Y:S01]  /*15a0*/  LDCU UR6, c[0x0][0x370] ;  /* 0x00006e00ff0677ac */ /* 0x000ee20008000800 */
[----:B------:R-:W4:Y:S01]  /*15b0*/  LDCU UR5, c[0x0][0x374] ;  /* 0x00006e80ff0577ac */ /* 0x000f220008000800 */
[----:B------:R-:W1:Y:S01]  /*15c0*/  LDCU UR28, c[0x0][0xb0c] ;  /* 0x00016180ff1c77ac */ /* 0x000e620008000800 */
[----:B------:R-:W1:Y:S01]  /*15d0*/  LDCU UR4, c[0x0][0xb20] ;  /* 0x00016400ff0477ac */ /* 0x000e620008000800 */
[----:B------:R-:W1:Y:S01]  /*15e0*/  LDCU.64 UR8, c[0x0][0xb28] ;  /* 0x00016500ff0877ac */ /* 0x000e620008000a00 */
[----:B--2---:R-:W-:Y:S02]  /*15f0*/  UISETP.NE.AND UP0, UPT, UR14, 0x1, UPT ;  /* 0x000000010e00788c */ /* 0x004fe4000bf05270 */
[----:B----4-:R-:W-:Y:S02]  /*1600*/  UIMAD.WIDE.U32 UR10, UR5, UR15, URZ ;  /* 0x0000000f050a72a5 */ /* 0x010fe4000f8e00ff */
[----:B---3--:R-:W-:-:S02]  /*1610*/  UIMAD.WIDE.U32 UR18, UR6, UR12, URZ ;  /* 0x0000000c061272a5 */ /* 0x008fc4000f8e00ff */
[----:B-1----:R-:W-:Y:S02]  /*1620*/  UISETP.NE.AND UP1, UPT, UR28, 0x1, UPT ;  /* 0x000000011c00788c */ /* 0x002fe4000bf25270 */
[----:B------:R-:W-:Y:S01]  /*1630*/  UISETP.NE.AND UP2, UPT, UR23, 0x1, UPT ;  /* 0x000000011700788c */ /* 0x000fe2000bf45270 */
[----:B------:R-:W-:Y:S02]  /*1640*/  UMOV UR10, UR11 ;  /* 0x0000000b000a7c82 */ /* 0x000fe40008000000 */
[----:B------:R-:W-:Y:S01]  /*1650*/  UMOV UR18, UR19 ;  /* 0x0000001300127c82 */ /* 0x000fe20008000000 */
[----:B------:R-:W-:Y:S02]  /*1660*/  @UP0 USHF.R.U32.HI UR5, URZ, UR4, UR10 ;  /* 0x00000004ff050299 */ /* 0x000fe4000801160a */
[----:B------:R-:W-:Y:S02]  /*1670*/  UIMAD.WIDE.U32 UR20, UR32, UR15, URZ ;  /* 0x0000000f201472a5 */ /* 0x000fe4000f8e00ff */
[----:B------:R-:W-:-:S02]  /*1680*/  UIMAD.WIDE.U32 UR10, UR5, UR8, URZ ;  /* 0x00000008050a72a5 */ /* 0x000fc4000f8e00ff */
[----:B------:R-:W-:Y:S02]  /*1690*/  @UP1 USHF.R.U32.HI UR6, URZ, UR13, UR18 ;  /* 0x0000000dff061299 */ /* 0x000fe40008011612 */
[----:B------:R-:W-:Y:S02]  /*16a0*/  UIMAD.WIDE.U32 UR16, UR31, UR12, URZ ;  /* 0x0000000c1f1072a5 */ /* 0x000fe4000f8e00ff */
[----:B------:R-:W-:Y:S01]  /*16b0*/  UIMAD.WIDE.U32 UR18, UR6, UR8, URZ ;  /* 0x00000008061272a5 */ /* 0x000fe2000f8e00ff */
[----:B------:R-:W-:Y:S01]  /*16c0*/  UMOV UR20, UR21 ;  /* 0x0000001500147c82 */ /* 0x000fe20008000000 */
[----:B------:R-:W-:Y:S01]  /*16d0*/  UMOV UR10, UR11 ;  /* 0x0000000b000a7c82 */ /* 0x000fe20008000000 */
[----:B------:R-:W-:Y:S02]  /*16e0*/  USHF.R.U32.HI UR20, URZ, UR4, UR20 ;  /* 0x00000004ff147299 */ /* 0x000fe40008011614 */
[----:B------:R-:W-:Y:S02]  /*16f0*/  @UP2 USHF.R.U32.HI UR5, URZ, UR9, UR10 ;  /* 0x00000009ff052299 */ /* 0x000fe4000801160a */
[----:B------:R-:W-:Y:S01]  /*1700*/  UMOV UR7, UR19 ;  /* 0x0000001300077c82 */ /* 0x000fe20008000000 */
[----:B------:R-:W-:Y:S01]  /*1710*/  UMOV UR16, UR17 ;  /* 0x0000001100107c82 */ /* 0x000fe20008000000 */
[----:B------:R-:W-:-:S02]  /*1720*/  @UP2 USHF.R.U32.HI UR6, URZ, UR9, UR7 ;  /* 0x00000009ff062299 */ /* 0x000fc40008011607 */
[----:B------:R-:W-:Y:S02]  /*1730*/  USHF.R.U32.HI UR16, URZ, UR13, UR16 ;  /* 0x0000000dff107299 */ /* 0x000fe40008011610 */
[----:B------:R-:W-:Y:S02]  /*1740*/  USEL UR4, UR32, UR20, !UP0 ;  /* 0x0000001420047287 */ /* 0x000fe4000c000000 */
[----:B------:R-:W-:Y:S02]  /*1750*/  UIMAD UR7, UR5, UR23, URZ ;  /* 0x00000017050772a4 */ /* 0x000fe4000f8e02ff */
[----:B------:R-:W-:Y:S02]  /*1760*/  USEL UR5, UR31, UR16, !UP1 ;  /* 0x000000101f057287 */ /* 0x000fe4000c800000 */
[----:B------:R-:W-:Y:S02]  /*1770*/  UIMAD UR12, UR6, UR23, URZ ;  /* 0x00000017060c72a4 */ /* 0x000fe4000f8e02ff */
[----:B------:R-:W-:-:S02]  /*1780*/  UISETP.GE.AND UP0, UPT, UR4, UR7, UPT ;  /* 0x000000070400728c */ /* 0x000fc4000bf06270 */
[----:B------:R-:W-:Y:S02]  /*1790*/  UIMAD.WIDE.U32 UR10, UR4, UR8, URZ ;  /* 0x00000008040a72a5 */ /* 0x000fe4000f8e00ff */
[----:B------:R-:W-:Y:S02]  /*17a0*/  UISETP.GE.OR UP0, UPT, UR5, UR12, UP0 ;  /* 0x0000000c0500728c */ /* 0x000fe40008706670 */
[----:B------:R-:W-:Y:S02]  /*17b0*/  UIMAD.WIDE.U32 UR12, UR5, UR8, URZ ;  /* 0x00000008050c72a5 */ /* 0x000fe4000f8e00ff */
[----:B------:R-:W-:Y:S01]  /*17c0*/  UIADD3 UR10, UPT, UPT, -UR4, URZ, URZ ;  /* 0x000000ff040a7290 */ /* 0x000fe2000fffe1ff */
[----:B------:R-:W-:Y:S01]  /*17d0*/  UMOV UR8, UR11 ;  /* 0x0000000b00087c82 */ /* 0x000fe20008000000 */
[----:B------:R-:W-:Y:S02]  /*17e0*/  UIADD3 UR26, UPT, UPT, -UR5, URZ, URZ ;  /* 0x000000ff051a7290 */ /* 0x000fe4000fffe1ff */
[----:B------:R-:W-:-:S03]  /*17f0*/  USHF.R.U32.HI UR8, URZ, UR9, UR8 ;  /* 0x00000009ff087299 */ /* 0x000fc60008011608 */
[----:B------:R-:W-:Y:S01]  /*1800*/  @!UP0 UMOV UR7, UR13 ;  /* 0x0000000d00078c82 */ /* 0x000fe20008000000 */
[----:B------:R-:W-:Y:S02]  /*1810*/  UIMAD UR32, UR14, UR10, UR32 ;  /* 0x0000000a0e2072a4 */ /* 0x000fe4000f8e0220 */
[----:B------:R-:W-:Y:S02]  /*1820*/  USEL UR8, UR4, UR8, !UP2 ;  /* 0x0000000804087287 */ /* 0x000fe4000d000000 */
[----:B------:R-:W-:Y:S02]  /*1830*/  @!UP0 USHF.R.U32.HI UR7, URZ, UR9, UR7 ;  /* 0x00000009ff078299 */ /* 0x000fe40008011607 */
[----:B------:R-:W-:Y:S02]  /*1840*/  UIADD3 UR9, UPT, UPT, -UR8, URZ, URZ ;  /* 0x000000ff08097290 */ /* 0x000fe4000fffe1ff */
[----:B------:R-:W-:Y:S02]  /*1850*/  @!UP0 USEL UR7, UR5, UR7, !UP2 ;  /* 0x0000000705078287 */ /* 0x000fe4000d000000 */
[----:B------:R-:W-:-:S02]  /*1860*/  UIMAD UR9, UR23, UR9, UR4 ;  /* 0x00000009170972a4 */ /* 0x000fc4000f8e0204 */
[----:B------:R-:W-:Y:S02]  /*1870*/  @!UP0 UIADD3 UR8, UPT, UPT, UR8, -UR7, URZ ;  /* 0x8000000708088290 */ /* 0x000fe4000fffe0ff */
[----:B------:R-:W-:Y:S02]  /*1880*/  @!UP0 UIMAD UR6, UR9, UR6, UR7 ;  /* 0x00000006090682a4 */ /* 0x000fe4000f8e0207 */
[----:B------:R-:W-:Y:S02]  /*1890*/  @!UP0 UIMAD UR4, UR8, UR23, UR5 ;  /* 0x00000017080482a4 */ /* 0x000fe4000f8e0205 */
[----:B------:R-:W-:Y:S02]  /*18a0*/  UIMAD UR26, UR28, UR26, UR31 ;  /* 0x0000001a1c1a72a4 */ /* 0x000fe4000f8e021f */
[----:B------:R-:W-:Y:S01]  /*18b0*/  UIMAD UR32, UR4, UR14, UR32 ;  /* 0x0000000e042072a4 */ /* 0x000fe2000f8e0220 */
[----:B------:R-:W-:Y:S02]  /*18c0*/  @!UP0 UMOV UR5, UR6 ;  /* 0x0000000600058c82 */ /* 0x000fe40008000000 */
[----:B------:R-:W-:-:S12]  /*18d0*/  UIMAD UR26, UR5, UR28, UR26 ;  /* 0x0000001c051a72a4 */ /* 0x000fd8000f8e021a */
.L_x_19:
[----:B------:R-:W-:-:S09]  /*18e0*/  UISETP.NE.AND UP0, UPT, UR29, 0x1, UPT ;  /* 0x000000011d00788c */ /* 0x000fd2000bf05270 */
[----:B------:R-:W-:Y:S05]  /*18f0*/  BRA.U UP0, `(.L_x_20) ;  /* 0x0000000100447547 */ /* 0x000fea000b800000 */
[----:B------:R-:W2:Y:S01]  /*1900*/  LDCU.128 UR8, c[0x0][0xb10] ;  /* 0x00016200ff0877ac */ /* 0x000ea20008000c00 */
[----:B------:R-:W3:Y:S01]  /*1910*/  LDCU UR12, c[0x0][0xb0c] ;  /* 0x00016180ff0c77ac */ /* 0x000ee20008000800 */
[----:B------:R-:W4:Y:S01]  /*1920*/  LDCU UR13, c[0x0][0xb20] ;  /* 0x00016400ff0d77ac */ /* 0x000f220008000800 */
[----:B--2---:R-:W-:Y:S02]  /*1930*/  UIMAD.WIDE.U32 UR6, UR26, UR8, URZ ;  /* 0x000000081a0672a5 */ /* 0x004fe4000f8e00ff */
[----:B------:R-:W-:Y:S02]  /*1940*/  UIMAD.WIDE.U32 UR4, UR32, UR11, URZ ;  /* 0x0000000b200472a5 */ /* 0x000fe4000f8e00ff */
[----:B---3--:R-:W-:Y:S02]  /*1950*/  UISETP.NE.AND UP1, UPT, UR12, 0x1, UPT ;  /* 0x000000010c00788c */ /* 0x008fe4000bf25270 */
[----:B------:R-:W-:Y:S01]  /*1960*/  UISETP.NE.AND UP0, UPT, UR10, 0x1, UPT ;  /* 0x000000010a00788c */ /* 0x000fe2000bf05270 */
[----:B------:R-:W-:-:S02]  /*1970*/  UMOV UR6, UR7 ;  /* 0x0000000700067c82 */ /* 0x000fc40008000000 */
[----:B------:R-:W-:Y:S01]  /*1980*/  UMOV UR4, UR5 ;  /* 0x0000000500047c82 */ /* 0x000fe20008000000 */
[----:B------:R-:W-:Y:S02]  /*1990*/  USHF.R.U32.HI UR6, URZ, UR9, UR6 ;  /* 0x00000009ff067299 */ /* 0x000fe40008011606 */
[----:B----4-:R-:W-:Y:S02]  /*19a0*/  USHF.R.U32.HI UR4, URZ, UR13, UR4 ;  /* 0x0000000dff047299 */ /* 0x010fe40008011604 */
[----:B------:R-:W-:Y:S02]  /*19b0*/  USEL UR5, UR26, UR6, !UP1 ;  /* 0x000000061a057287 */ /* 0x000fe4000c800000 */
[----:B------:R-:W-:-:S04]  /*19c0*/  USEL UR4, UR32, UR4, !UP0 ;  /* 0x0000000420047287 */ /* 0x000fc8000c000000 */
[----:B------:R-:W-:Y:S02]  /*19d0*/  UIADD3 UR6, UPT, UPT, -UR4, UR5, URZ ;  /* 0x0000000504067290 */ /* 0x000fe4000fffe1ff */
[----:B------:R-:W-:Y:S02]  /*19e0*/  UIADD3 UR4, UPT, UPT, UR4, -UR5, URZ ;  /* 0x8000000504047290 */ /* 0x000fe4000fffe0ff */
[----:B------:R-:W-:Y:S02]  /*19f0*/  UIMAD UR32, UR6, UR10, UR32 ;  /* 0x0000000a062072a4 */ /* 0x000fe4000f8e0220 */
[----:B------:R-:W-:-:S12]  /*1a00*/  UIMAD UR26, UR4, UR12, UR26 ;  /* 0x0000000c041a72a4 */ /* 0x000fd8000f8e021a */
.L_x_20:
[----:B------:R-:W-:-:S09]  /*1a10*/  UISETP.EQ.U32.AND UP0, UPT, UR34, 0x1, UPT ;  /* 0x000000012200788c */ /* 0x000fd2000bf02070 */
[----:B------:R-:W-:Y:S05]  /*1a20*/  BRA.U !UP0, `(.L_x_21) ;  /* 0x00000001080c7547 */ /* 0x000fea000b800000 */
[----:B------:R-:W-:Y:S01]  /*1a30*/  UCGABAR_WAIT ;  /* 0x0000000000007dc7 */ /* 0x000fe20008000000 */
[----:B------:R-:W-:Y:S01]  /*1a40*/  CCTL.IVALL ;  /* 0x00000000ff00798f */ /* 0x000fe20002000000 */
[----:B------:R-:W-:Y:S05]  /*1a50*/  BRA `(.L_x_22) ;  /* 0x0000000000047947 */ /* 0x000fea0003800000 */
.L_x_21:
[----:B------:R-:W-:Y:S06]  /*1a60*/  BAR.SYNC.DEFER_BLOCKING 0x0 ;  /* 0x0000000000007b1d */ /* 0x000fec0000010000 */
.L_x_22:
[----:B------:R-:W-:Y:S05]  /*1a70*/  BRA.U UP3, `(.L_x_23) ;  /* 0x0000001503dc7547 */ /* 0x000fea000b800000 */
[----:B------:R-:W2:Y:S01]  /*1a80*/  S2UR UR4, SR_CgaCtaId ;  /* 0x00000000000479c3 */ /* 0x000ea20000008800 */
[----:B------:R-:W3:Y:S01]  /*1a90*/  LDCU UR7, c[0x0][0x38c] ;  /* 0x00007180ff0777ac */ /* 0x000ee20008000800 */
[----:B------:R-:W-:Y:S01]  /*1aa0*/  PLOP3.LUT P1, PT, PT, PT, UP5, 0x80, 0x8 ;  /* 0x000000000008781c */ /* 0x000fe20003f2f058 */
[----:B------:R-:W-:Y:S01]  /*1ab0*/  IMAD.MOV.U32 R12, RZ, RZ, 0x1 ;  /* 0x00000001ff0c7424 */ /* 0x000fe200078e00ff */
[----:B------:R-:W-:Y:S01]  /*1ac0*/  ISETP.NE.AND P2, PT, R0, RZ, P3 ;  /* 0x000000ff0000720c */ /* 0x000fe20001f45270 */
[----:B------:R-:W-:Y:S01]  /*1ad0*/  UMOV UR13, 0x400 ;  /* 0x00000400000d7882 */ /* 0x000fe20000000000 */
[----:B------:R-:W-:Y:S01]  /*1ae0*/  UISETP.NE.AND UP0, UPT, UR22, URZ, UPT ;  /* 0x000000ff1600728c */ /* 0x000fe2000bf05270 */
[----:B------:R-:W-:Y:S01]  /*1af0*/  PLOP3.LUT P1, PT, P1, PT, PT, 0x8, 0x80 ;  /* 0x000000000080781c */ /* 0x000fe20000f2e170 */
[----:B------:R-:W-:Y:S01]  /*1b00*/  USHF.L.U32 UR6, UR31, 0x5, URZ ;  /* 0x000000051f067899 */ /* 0x000fe200080006ff */
[----:B------:R-:W-:Y:S01]  /*1b10*/  CS2R R10, SRZ ;  /* 0x00000000000a7805 */ /* 0x000fe2000001ff00 */
[----:B------:R-:W-:Y:S01]  /*1b20*/  USEL UR21, UR37, 0x2, UP0 ;  /* 0x0000000225157887 */ /* 0x000fe20008000000 */
[----:B------:R-:W-:Y:S01]  /*1b30*/  IMAD.MOV.U32 R9, RZ, RZ, RZ ;  /* 0x000000ffff097224 */ /* 0x000fe200078e00ff */
[----:B------:R-:W-:Y:S01]  /*1b40*/  USHF.L.U32 UR47, UR31, 0x7, URZ ;  /* 0x000000071f2f7899 */ /* 0x000fe200080006ff */
[----:B------:R-:W-:Y:S01]  /*1b50*/  IMAD.MOV.U32 R8, RZ, RZ, 0x1 ;  /* 0x00000001ff087424 */ /* 0x000fe200078e00ff */
[----:B------:R-:W4:Y:S02]  /*1b60*/  LDCU UR43, c[0x0][0x370] ;  /* 0x00006e00ff2b77ac */ /* 0x000f240008000800 */
[----:B------:R-:W-:-:S02]  /*1b70*/  ULOP3.LUT UR47, UR47, 0x80, URZ, 0xc0, !UPT ;  /* 0x000000802f2f7892 */ /* 0x000fc4000f8ec0ff */
[----:B---3--:R-:W-:Y:S02]  /*1b80*/  UIADD3 UR5, UPT, UPT, UR7, 0x3f, URZ ;  /* 0x0000003f07057890 */ /* 0x008fe4000fffe0ff */
[----:B------:R-:W-:Y:S02]  /*1b90*/  UIADD3 UR50, UPT, UPT, UR7, 0x7e, URZ ;  /* 0x0000007e07327890 */ /* 0x000fe4000fffe0ff */
[----:B--2---:R-:W-:Y:S02]  /*1ba0*/  ULEA UR13, UR4, UR13, 0x18 ;  /* 0x0000000d040d7291 */ /* 0x004fe4000f8ec0ff */
[----:B------:R-:W-:Y:S02]  /*1bb0*/  USHF.R.S32.HI UR4, URZ, 0x1f, UR5 ;  /* 0x0000001fff047899 */ /* 0x000fe40008011405 */
[----:B------:R-:W-:Y:S02]  /*1bc0*/  UIADD3 UR7, UPT, UPT, UR7, -0x1, URZ ;  /* 0xffffffff07077890 */ /* 0x000fe4000fffe0ff */
[----:B------:R-:W-:-:S02]  /*1bd0*/  ULEA.HI UR4, UR4, UR5, URZ, 0x6 ;  /* 0x0000000504047291 */ /* 0x000fc4000f8f30ff */
[----:B------:R-:W-:Y:S02]  /*1be0*/  UISETP.GE.U32.AND UP1, UPT, UR7, -0x7f, UPT ;  /* 0xffffff810700788c */ /* 0x000fe4000bf26070 */
[----:B------:R-:W-:Y:S02]  /*1bf0*/  USHF.R.S32.HI UR45, URZ, 0x6, UR4 ;  /* 0x00000006ff2d7899 */ /* 0x000fe40008011404 */
[----:B------:R-:W-:Y:S02]  /*1c00*/  ULOP3.LUT UR5, UR6, 0x20, URZ, 0xc0, !UPT ;  /* 0x0000002006057892 */ /* 0x000fe4000f8ec0ff */
[----:B------:R-:W-:Y:S02]  /*1c10*/  UISETP.LT.U32.AND UP0, UPT, UR45, 0xa, UPT ;  /* 0x0000000a2d00788c */ /* 0x000fe4000bf01070 */
[----:B------:R-:W-:Y:S02]  /*1c20*/  ULEA UR38, UR30, UR13, 0x1 ;  /* 0x0000000d1e267291 */ /* 0x000fe4000f8e08ff */
[----:B------:R-:W-:-:S02]  /*1c30*/  USEL UR44, UR45, 0xa, UP0 ;  /* 0x0000000a2d2c7887 */ /* 0x000fc40008000000 */
[----:B------:R-:W-:Y:S02]  /*1c40*/  ULEA UR37, UR27, UR13, 0x1 ;  /* 0x0000000d1b257291 */ /* 0x000fe4000f8e08ff */
[----:B------:R-:W-:Y:S02]  /*1c50*/  UIADD3 UR4, UPT, UPT, UR44, -0x1, URZ ;  /* 0xffffffff2c047890 */ /* 0x000fe4000fffe0ff */
[----:B------:R-:W-:Y:S01]  /*1c60*/  @UP1 UIADD3 UR4, UPT, UPT, UR44, URZ, URZ ;  /* 0x000000ff2c041290 */ /* 0x000fe2000fffe0ff */
[----:B------:R-:W2:Y:S01]  /*1c70*/  LDCU.64 UR28, c[0x0][0x348] ;  /* 0x00006900ff1c77ac */ /* 0x000ea20008000a00 */
[----:B------:R-:W3:Y:S01]  /*1c80*/  LDCU UR42, c[0x0][0x374] ;  /* 0x00006e80ff2a77ac */ /* 0x000ee20008000800 */
[----:B------:R-:W-:Y:S02]  /*1c90*/  ULEA UR48, UR48, UR5, 0x4 ;  /* 0x0000000530307291 */ /* 0x000fe4000f8e20ff */
[----:B------:R-:W-:Y:S02]  /*1ca0*/  ULEA UR47, UR33, UR47, 0x6 ;  /* 0x0000002f212f7291 */ /* 0x000fe4000f8e30ff */
[----:B------:R-:W-:-:S02]  /*1cb0*/  UIADD3 UR38, UPT, UPT, UR38, 0x6400, URZ ;  /* 0x0000640026267890 */ /* 0x000fc4000fffe0ff */
[----:B------:R-:W-:Y:S02]  /*1cc0*/  UIADD3 UR37, UPT, UPT, UR37, 0x2e400, URZ ;  /* 0x0002e40025257890 */ /* 0x000fe4000fffe0ff */
[----:B------:R-:W-:Y:S02]  /*1cd0*/  UIADD3 UR49, UPT, UPT, UR45, -UR44, URZ ;  /* 0x8000002c2d317290 */ /* 0x000fe4000fffe0ff */
[----:B------:R-:W-:Y:S02]  /*1ce0*/  UIADD3 UR31, UPT, UPT, UR4, 0x1, URZ ;  /* 0x00000001041f7890 */ /* 0x000fe4000fffe0ff */
[----:B------:R-:W-:Y:S01]  /*1cf0*/  UIADD3 UR46, UPT, UPT, -UR4, URZ, URZ ;  /* 0x000000ff042e7290 */ /* 0x000fe2000fffe1ff */
[----:B----4-:R-:W-:-:S11]  /*1d00*/  UMOV UR6, URZ ;  /* 0x000000ff00067c82 */ /* 0x010fd60008000000 */
.L_x_43:
[----:B------:R-:W4:Y:S02]  /*1d10*/  S2UR UR4, SR_CgaCtaId ;  /* 0x00000000000479c3 */ /* 0x000f240000008800 */
[----:B----4-:R-:W-:-:S09]  /*1d20*/  UISETP.NE.AND UP0, UPT, UR4, URZ, UPT ;  /* 0x000000ff0400728c */ /* 0x010fd2000bf05270 */
[----:B-1----:R-:W-:Y:S05]  /*1d30*/  BRA.U UP0, `(.L_x_24) ;  /* 0x0000000100287547 */ /* 0x002fea000b800000 */
[----:B------:R-:W-:Y:S02]  /*1d40*/  LEA R0, R9, UR13, 0x3 ;  /* 0x0000000d09007c11 */ /* 0x000fe4000f8e18ff */
[----:B------:R-:W-:-:S04]  /*1d50*/  SHF.L.U32 R3, R8, 0x1f, RZ ;  /* 0x0000001f08037819 */ /* 0x000fc800000006ff */
[----:B------:R-:W4:Y:S02]  /*1d60*/  SYNCS.PHASECHK.TRANS64.TRYWAIT P0, [R0+URZ+0x150], R3 ;  /* 0x00015003000075a7 */ /* 0x000f2400080011ff */
[----:B----4-:R-:W-:Y:S05]  /*1d70*/  @!P0 BRA `(.L_x_25) ;  /* 0x0000006800e08947 */ /* 0x010fea0003800000 */
.L_x_140:
[----:B------:R1:W-:Y:S01]  /*1d80*/  SYNCS.ARRIVE.TRANS64.A1T0 RZ, [R0+URZ+0x140], RZ ;  /* 0x000140ff00ff79a7 */ /* 0x0003e200081000ff */
[----:B------:R-:W-:-:S05]  /*1d90*/  VIADD R9, R9, 0x1 ;  /* 0x0000000109097836 */ /* 0x000fca0000000000 */
[----:B------:R-:W-:-:S04]  /*1da0*/  ISETP.NE.AND P0, PT, R9, 0x2, PT ;  /* 0x000000020900780c */ /* 0x000fc80003f05270 */
[----:B----4-:R-:W-:Y:S02]  /*1db0*/  SEL R3, RZ, 0x1, P0 ;  /* 0x00000001ff037807 */ /* 0x010fe40000000000 */
[----:B------:R-:W-:Y:S02]  /*1dc0*/  SEL R9, R9, RZ, P0 ;  /* 0x000000ff09097207 */ /* 0x000fe40000000000 */
[----:B------:R-:W-:-:S07]  /*1dd0*/  LOP3.LUT R8, R8, R3, RZ, 0x3c, !PT ;  /* 0x0000000308087212 */ /* 0x000fce00078e3cff */
.L_x_24:
[----:B------:R-:W-:Y:S01]  /*1de0*/  ULEA UR4, UR6, UR13, 0x3 ;  /* 0x0000000d06047291 */ /* 0x000fe2000f8e18ff */
[----:B-1----:R-:W-:Y:S01]  /*1df0*/  SHF.L.U32 R0, R12, 0x1f, RZ ;  /* 0x0000001f0c007819 */ /* 0x002fe200000006ff */
[----:B------:R-:W-:Y:S02]  /*1e00*/  UISETP.GE.U32.AND UP0, UPT, UR50, 0x7f, UPT ;  /* 0x0000007f3200788c */ /* 0x000fe4000bf06070 */
[----:B------:R-:W-:Y:S01]  /*1e10*/  ULEA UR11, UR32, UR48, 0x6 ;  /* 0x00000030200b7291 */ /* 0x000fe2000f8e30ff */
[----:B------:R-:W-:-:S04]  /*1e20*/  UMOV UR7, URZ ;  /* 0x000000ff00077c82 */ /* 0x000fc80008000000 */
[----:B------:R1:W4:Y:S01]  /*1e30*/  SYNCS.PHASECHK.TRANS64.TRYWAIT P0, [UR4+0x50], R0 ;  /* 0x00005000ff0075a7 */ /* 0x0003220008001104 */
[----:B------:R-:W-:-:S04]  /*1e40*/  ULEA.HI UR4, UR26, UR26, URZ, 0x1 ;  /* 0x0000001a1a047291 */ /* 0x000fc8000f8f08ff */
[----:B------:R-:W-:-:S04]  /*1e50*/  USHF.L.U32 UR4, UR4, 0x7, URZ ;  /* 0x0000000704047899 */ /* 0x000fc800080006ff */
[----:B------:R-:W-:-:S04]  /*1e60*/  ULOP3.LUT UR35, UR4, 0xffffff00, URZ, 0xc0, !UPT ;  /* 0xffffff0004237892 */ /* 0x000fc8000f8ec0ff */
[----:B------:R-:W-:Y:S01]  /*1e70*/  UIADD3 UR35, UPT, UPT, UR47, UR35, URZ ;  /* 0x000000232f237290 */ /* 0x000fe2000fffe0ff */
[----:B------:R-:W-:Y:S11]  /*1e80*/  BRA.U !UP0, `(.L_x_26) ;  /* 0x0000000108d07547 */ /* 0x000ff6000b800000 */
[----:B------:R-:W-:Y:S01]  /*1e90*/  UMOV UR17, UR46 ;  /* 0x0000002e00117c82 */ /* 0x000fe20008000000 */
[----:B------:R-:W-:Y:S01]  /*1ea0*/  UMOV UR4, UR6 ;  /* 0x0000000600047c82 */ /* 0x000fe20008000000 */
[----:B------:R-:W-:-:S05]  /*1eb0*/  UMOV UR34, URZ ;  /* 0x000000ff00227c82 */ /* 0x000fca0008000000 */
.L_x_32:
[----:B------:R-:W-:Y:S01]  /*1ec0*/  ULEA UR33, UR4, UR13, 0x3 ;  /* 0x0000000d04217291 */ /* 0x000fe2000f8e18ff */
[----:B------:R-:W-:Y:S01]  /*1ed0*/  @P3 MOV R2, 0xa000 ;  /* 0x0000a00000023802 */ /* 0x000fe20000000f00 */
[----:B--2-4-:R-:W-:Y:S10]  /*1ee0*/  @P0 BRA `(.L_x_27) ;  /* 0x00000000000c0947 */ /* 0x014ff40003800000 */
[----:B------:R-:W-:-:S04]  /*1ef0*/  SHF.L.U32 R3, R12, 0x1f, RZ ;  /* 0x0000001f0c037819 */ /* 0x000fc800000006ff */
[----:B------:R-:W4:Y:S02]  /*1f00*/  SYNCS.PHASECHK.TRANS64.TRYWAIT P0, [UR33+0x50], R3 ;  /* 0x00005003ff0075a7 */ /* 0x000f240008001121 */
[----:B----4-:R-:W-:Y:S05]  /*1f10*/  @!P0 BRA `(.L_x_28) ;  /* 0x00000068008c8947 */ /* 0x010fea0003800000 */
.L_x_27:
[----:B------:R4:W-:Y:S01]  /*1f20*/  @P3 SYNCS.ARRIVE.TRANS64 RZ, [UR33], R2 ;  /* 0x00000002ffff39a7 */ /* 0x0009e20008000021 */
[----:B------:R-:W-:Y:S02]  /*1f30*/  ULOP3.LUT UR5, UR21, 0x2, URZ, 0xfc, !UPT ;  /* 0x0000000215057892 */ /* 0x000fe4000f8efcff */
[----:B------:R-:W-:Y:S02]  /*1f40*/  UIADD3 UR17, UPT, UPT, UR17, 0x1, URZ ;  /* 0x0000000111117890 */ /* 0x000fe4000fffe0ff */
[----:B------:R-:W-:Y:S02]  /*1f50*/  UISETP.NE.AND UP0, UPT, UR5, 0x2, UPT ;  /* 0x000000020500788c */ /* 0x000fe4000bf05270 */
[----:B------:R-:W-:-:S07]  /*1f60*/  UISETP.NE.AND UP2, UPT, UR17, 0x1, UPT ;  /* 0x000000011100788c */ /* 0x000fce000bf45270 */
[----:B------:R-:W-:Y:S05]  /*1f70*/  BRA.U UP0, `(.L_x_29) ;  /* 0x0000000100047547 */ /* 0x000fea000b800000 */
[----:B--23--:R-:W-:Y:S05]  /*1f80*/  BPT.TRAP 0x1 ;  /* 0x000000040000795c */ /* 0x00cfea0000300000 */
.L_x_29:
[----:B------:R-:W-:Y:S04]  /*1f90*/  BSSY.RECONVERGENT B0, `(.L_x_30) ;  /* 0x0000003000007945 */ /* 0x000fe80003800200 */
[----:B------:R-:W-:Y:S05]  /*1fa0*/  @!P2 BRA `(.L_x_31) ;  /* 0x000000000004a947 */ /* 0x000fea0003800000 */
[----:B--23--:R-:W-:Y:S05]  /*1fb0*/  BPT.TRAP 0x1 ;  /* 0x000000040000795c */ /* 0x00cfea0000300000 */
.L_x_31:
[----:B--23--:R-:W-:Y:S05]  /*1fc0*/  BSYNC.RECONVERGENT B0 ;  /* 0x0000000000007941 */ /* 0x00cfea0003800200 */
.L_x_30:
[----:B------:R-:W-:Y:S02]  /*1fd0*/  UIADD3 UR5, UPT, UPT, UR4, 0x1, URZ ;  /* 0x0000000104057890 */ /* 0x000fe4000fffe0ff */
[----:B------:R-:W-:Y:S02]  /*1fe0*/  ULEA UR32, UR4, UR30, 0xd ;  /* 0x0000001e04207291 */ /* 0x000fe4000f8e68ff */
[----:B------:R-:W-:Y:S02]  /*1ff0*/  UISETP.NE.AND UP0, UPT, UR5, 0xa, UPT ;  /* 0x0000000a0500788c */ /* 0x000fe4000bf05270 */
[----:B------:R-:W-:Y:S02]  /*2000*/  UIADD3 UR14, UP1, UPT, UR28, 0x80, URZ ;  /* 0x000000801c0e7890 */ /* 0x000fe4000ff3e0ff */
[----:B------:R-:W-:Y:S02]  /*2010*/  USEL UR7, URZ, 0x1, UP0 ;  /* 0x00000001ff077887 */ /* 0x000fe40008000000 */
[----:B------:R-:W-:-:S02]  /*2020*/  USEL UR6, UR5, URZ, UP0 ;  /* 0x000000ff05067287 */ /* 0x000fc40008000000 */
[----:B------:R-:W-:Y:S02]  /*2030*/  ULEA UR32, UR32, UR13, 0x1 ;  /* 0x0000000d20207291 */ /* 0x000fe4000f8e08ff */
[----:B------:R-:W-:Y:S01]  /*2040*/  ULEA UR5, UR6, UR13, 0x3 ;  /* 0x0000000d06057291 */ /* 0x000fe2000f8e18ff */
[----:B------:R-:W-:Y:S01]  /*2050*/  LOP3.LUT R12, R12, UR7, RZ, 0x3c, !PT ;  /* 0x000000070c0c7c12 */ /* 0x000fe2000f8e3cff */
[----:B------:R-:W-:Y:S02]  /*2060*/  ULOP3.LUT UR33, UR33, 0xfefffff8, URZ, 0xc0, !UPT ;  /* 0xfefffff821217892 */ /* 0x000fe4000f8ec0ff */
[----:B------:R-:W-:Y:S01]  /*2070*/  UIADD3.X UR15, UPT, UPT, URZ, UR29, URZ, UP1, !UPT ;  /* 0x0000001dff0f7290 */ /* 0x000fe20008ffe4ff */
[----:B-1----:R-:W-:Y:S01]  /*2080*/  SHF.L.U32 R0, R12, 0x1f, RZ ;  /* 0x0000001f0c007819 */ /* 0x002fe200000006ff */
[----:B------:R-:W-:Y:S02]  /*2090*/  UIADD3 UR32, UPT, UPT, UR32, 0x6400, URZ ;  /* 0x0000640020207890 */ /* 0x000fe4000fffe0ff */
[----:B------:R-:W-:Y:S01]  /*20a0*/  UPRMT UR16, URZ, 0x5410, UR25 ;  /* 0x00005410ff107896 */ /* 0x000fe20008000019 */
[----:B------:R1:W2:Y:S01]  /*20b0*/  SYNCS.PHASECHK.TRANS64.TRYWAIT P0, [UR5+0x50], R0 ;  /* 0x00005000ff0075a7 */ /* 0x0002a20008001105 */
[----:B------:R-:W-:-:S02]  /*20c0*/  ULEA UR5, UR4, UR27, 0xb ;  /* 0x0000001b04057291 */ /* 0x000fc4000f8e58ff */
[----:B------:R-:W-:Y:S02]  /*20d0*/  UIADD3 UR4, UP0, UPT, UR28, 0x180, URZ ;  /* 0x000001801c047890 */ /* 0x000fe4000ff1e0ff */
[----:B------:R-:W-:Y:S02]  /*20e0*/  ULEA UR5, UR5, UR13, 0x1 ;  /* 0x0000000d05057291 */ /* 0x000fe4000f8e08ff */
[----:B------:R-:W-:Y:S02]  /*20f0*/  UPRMT UR7, URZ, 0x5410, UR24 ;  /* 0x00005410ff077896 */ /* 0x000fe40008000018 */
[----:B------:R-:W-:Y:S02]  /*2100*/  UIADD3 UR8, UPT, UPT, UR5, 0x2e400, URZ ;  /* 0x0002e40005087890 */ /* 0x000fe4000fffe0ff */
[----:B------:R-:W-:Y:S01]  /*2110*/  UIADD3.X UR5, UPT, UPT, URZ, UR29, URZ, UP0, !UPT ;  /* 0x0000001dff057290 */ /* 0x000fe200087fe4ff */
[----:B------:R-:W-:Y:S01]  /*2120*/  UMOV UR18, 0x0 ;  /* 0x0000000000127882 */ /* 0x000fe20000000000 */
[----:B------:R-:W-:Y:S01]  /*2130*/  UMOV UR19, 0x10000000 ;  /* 0x1000000000137882 */ /* 0x000fe20000000000 */
[----:B------:R-:W-:Y:S01]  /*2140*/  UMOV UR10, UR34 ;  /* 0x00000022000a7c82 */ /* 0x000fe20008000000 */
[----:B------:R-:W-:Y:S01]  /*2150*/  UMOV UR12, UR36 ;  /* 0x00000024000c7c82 */ /* 0x000fe20008000000 */
[----:B------:R-:W-:Y:S01]  /*2160*/  UMOV UR9, UR33 ;  /* 0x0000002100097c82 */ /* 0x000fe20008000000 */
[----:B------:R3:W-:Y:S03]  /*2170*/  UTMALDG.3D.MULTICAST.2CTA [UR32], [UR14], UR16, desc[UR18] ;  /* 0x000012200e0073b4 */ /* 0x0007e60008211810 */
[----:B------:R4:W-:Y:S01]  /*2180*/  UTMALDG.3D.MULTICAST.2CTA [UR8], [UR4], UR7, desc[UR18] ;  /* 0x00001208040073b4 */ /* 0x0009e20008211807 */
[----:B---3--:R-:W-:Y:S01]  /*2190*/  UIADD3 UR34, UPT, UPT, UR34, 0x40, URZ ;  /* 0x0000004022227890 */ /* 0x008fe2000fffe0ff */
[----:B----4-:R-:W-:Y:S01]  /*21a0*/  UMOV UR7, UR31 ;  /* 0x0000001f00077c82 */ /* 0x010fe20008000000 */
[----:B------:R-:W-:Y:S01]  /*21b0*/  UMOV UR4, UR6 ;  /* 0x0000000600047c82 */ /* 0x000fe20008000000 */
[----:B-1----:R-:W-:Y:S09]  /*21c0*/  BRA.U UP2, `(.L_x_32) ;  /* 0xfffffffd023c7547 */ /* 0x002ff2000b83ffff */
.L_x_26:
[----:B------:R-:W-:Y:S01]  /*21d0*/  ULEA UR4, UR6, UR13, 0x3 ;  /* 0x0000000d06047291 */ /* 0x000fe2000f8e18ff */
[----:B-1----:R-:W-:Y:S01]  /*21e0*/  SHF.L.U32 R0, R12, 0x1f, RZ ;  /* 0x0000001f0c007819 */ /* 0x002fe200000006ff */
[----:B------:R-:W-:Y:S01]  /*21f0*/  @!P1 SYNCS.ARRIVE.TRANS64.A1T0 RZ, [UR13+0xd8], RZ ;  /* 0x0000d8ffffff99a7 */ /* 0x000fe2000810000d */
[----:B------:R-:W-:-:S06]  /*2200*/  UISETP.GT.AND UP0, UPT, UR45, UR44, UPT ;  /* 0x0000002c2d00728c */ /* 0x000fcc000bf04270 */
[----:B--2-4-:R1:W2:Y:S03]  /*2210*/  SYNCS.PHASECHK.TRANS64.TRYWAIT P0, [UR4+0x50], R0 ;  /* 0x00005000ff0075a7 */ /* 0x0142a60008001104 */
[----:B------:R-:W-:Y:S05]  /*2220*/  BRA.U !UP0, `(.L_x_33) ;  /* 0x0000000108c07547 */ /* 0x000fea000b800000 */
[----:B------:R-:W-:Y:S01]  /*2230*/  UIADD3 UR26, UPT, UPT, UR49, UR7, URZ ;  /* 0x00000007311a7290 */ /* 0x000fe2000fffe0ff */
[----:B------:R-:W-:-:S11]  /*2240*/  UMOV UR4, UR6 ;  /* 0x0000000600047c82 */ /* 0x000fd60008000000 */
.L_x_39:
[----:B------:R-:W-:Y:S01]  /*2250*/  ULEA UR17, UR4, UR13, 0x3 ;  /* 0x0000000d04117291 */ /* 0x000fe2000f8e18ff */
[----:B--2---:R-:W-:Y:S01]  /*2260*/  @P3 MOV R2, 0xa000 ;  /* 0x0000a00000023802 */ /* 0x004fe20000000f00 */
[----:B-12---:R-:W-:Y:S10]  /*2270*/  @P0 BRA `(.L_x_34) ;  /* 0x00000000000c0947 */ /* 0x006ff40003800000 */
[----:B------:R-:W-:-:S04]  /*2280*/  SHF.L.U32 R3, R12, 0x1f, RZ ;  /* 0x0000001f0c037819 */ /* 0x000fc800000006ff */
[----:B------:R-:W2:Y:S02]  /*2290*/  SYNCS.PHASECHK.TRANS64.TRYWAIT P0, [UR17+0x50], R3 ;  /* 0x00005003ff0075a7 */ /* 0x000ea40008001111 */
[----:B--2---:R-:W-:Y:S05]  /*22a0*/  @!P0 BRA `(.L_x_35) ;  /* 0x0000006400c08947 */ /* 0x004fea0003800000 */
.L_x_34:
[----:B------:R2:W-:Y:S01]  /*22b0*/  @P3 SYNCS.ARRIVE.TRANS64 RZ, [UR17], R2 ;  /* 0x00000002ffff39a7 */ /* 0x0005e20008000011 */
[----:B------:R-:W-:-:S04]  /*22c0*/  ULOP3.LUT UR5, UR21, 0x2, URZ, 0xfc, !UPT ;  /* 0x0000000215057892 */ /* 0x000fc8000f8efcff */
[----:B------:R-:W-:-:S09]  /*22d0*/  UISETP.NE.AND UP0, UPT, UR5, 0x2, UPT ;  /* 0x000000020500788c */ /* 0x000fd2000bf05270 */
[----:B------:R-:W-:Y:S05]  /*22e0*/  BRA.U UP0, `(.L_x_36) ;  /* 0x0000000100047547 */ /* 0x000fea000b800000 */
[----:B---3--:R-:W-:Y:S05]  /*22f0*/  BPT.TRAP 0x1 ;  /* 0x000000040000795c */ /* 0x008fea0000300000 */
.L_x_36:
[----:B------:R-:W-:Y:S04]  /*2300*/  BSSY.RECONVERGENT B0, `(.L_x_37) ;  /* 0x0000003000007945 */ /* 0x000fe80003800200 */
[----:B------:R-:W-:Y:S05]  /*2310*/  @!P2 BRA `(.L_x_38) ;  /* 0x000000000004a947 */ /* 0x000fea0003800000 */
[----:B---3--:R-:W-:Y:S05]  /*2320*/  BPT.TRAP 0x1 ;  /* 0x000000040000795c */ /* 0x008fea0000300000 */
.L_x_38:
[----:B---3--:R-:W-:Y:S05]  /*2330*/  BSYNC.RECONVERGENT B0 ;  /* 0x0000000000007941 */ /* 0x008fea0003800200 */
.L_x_37:
[----:B------:R-:W-:Y:S02]  /*2340*/  UIADD3 UR5, UPT, UPT, UR4, 0x1, URZ ;  /* 0x0000000104057890 */ /* 0x000fe4000fffe0ff */
[----:B------:R-:W-:Y:S02]  /*2350*/  UIADD3 UR14, UP1, UPT, UR28, 0x80, URZ ;  /* 0x000000801c0e7890 */ /* 0x000fe4000ff3e0ff */
[----:B------:R-:W-:Y:S02]  /*2360*/  UISETP.NE.AND UP0, UPT, UR5, 0xa, UPT ;  /* 0x0000000a0500788c */ /* 0x000fe4000bf05270 */
[----:B------:R-:W-:Y:S02]  /*2370*/  ULEA UR16, UR4, UR38, 0xe ;  /* 0x0000002604107291 */ /* 0x000fe4000f8e70ff */
[----:B------:R-:W-:Y:S02]  /*2380*/  USEL UR8, URZ, 0x1, UP0 ;  /* 0x00000001ff087887 */ /* 0x000fe40008000000 */
[----:B------:R-:W-:-:S02]  /*2390*/  USEL UR6, UR5, URZ, UP0 ;  /* 0x000000ff05067287 */ /* 0x000fc40008000000 */
[----:B------:R-:W-:Y:S02]  /*23a0*/  UIADD3 UR22, UP0, UPT, UR28, 0x180, URZ ;  /* 0x000001801c167890 */ /* 0x000fe4000ff1e0ff */
[----:B------:R-:W-:Y:S01]  /*23b0*/  ULEA UR5, UR6, UR13, 0x3 ;  /* 0x0000000d06057291 */ /* 0x000fe2000f8e18ff */
[----:B------:R-:W-:Y:S01]  /*23c0*/  LOP3.LUT R12, R12, UR8, RZ, 0x3c, !PT ;  /* 0x000000080c0c7c12 */ /* 0x000fe2000f8e3cff */
[----:B------:R-:W-:Y:S02]  /*23d0*/  ULEA UR8, UR4, UR37, 0xc ;  /* 0x0000002504087291 */ /* 0x000fe4000f8e60ff */
[----:B------:R-:W-:Y:S01]  /*23e0*/  USHF.L.U32 UR18, UR7, 0x6, URZ ;  /* 0x0000000607127899 */ /* 0x000fe200080006ff */
[----:B-1----:R-:W-:Y:S01]  /*23f0*/  SHF.L.U32 R0, R12, 0x1f, RZ ;  /* 0x0000001f0c007819 */ /* 0x002fe200000006ff */
[----:B------:R-:W-:Y:S02]  /*2400*/  ULOP3.LUT UR17, UR17, 0xfefffff8, URZ, 0xc0, !UPT ;  /* 0xfefffff811117892 */ /* 0x000fe4000f8ec0ff */
[----:B------:R-:W-:Y:S01]  /*2410*/  UPRMT UR4, URZ, 0x5410, UR25 ;  /* 0x00005410ff047896 */ /* 0x000fe20008000019 */
[----:B------:R4:W1:Y:S01]  /*2420*/  SYNCS.PHASECHK.TRANS64.TRYWAIT P0, [UR5+0x50], R0 ;  /* 0x00005000ff0075a7 */ /* 0x0008620008001105 */
[----:B------:R-:W-:-:S02]  /*2430*/  UIADD3.X UR15, UPT, UPT, URZ, UR29, URZ, UP1, !UPT ;  /* 0x0000001dff0f7290 */ /* 0x000fc40008ffe4ff */
[----:B------:R-:W-:Y:S02]  /*2440*/  UPRMT UR5, URZ, 0x5410, UR24 ;  /* 0x00005410ff057896 */ /* 0x000fe40008000018 */
[----:B------:R-:W-:Y:S01]  /*2450*/  UIADD3.X UR23, UPT, UPT, URZ, UR29, URZ, UP0, !UPT ;  /* 0x0000001dff177290 */ /* 0x000fe200087fe4ff */
[----:B------:R-:W-:Y:S01]  /*2460*/  UMOV UR32, 0x0 ;  /* 0x0000000000207882 */ /* 0x000fe20000000000 */
[----:B------:R-:W-:Y:S01]  /*2470*/  UMOV UR33, 0x10000000 ;  /* 0x1000000000217882 */ /* 0x000fe20000000000 */
[----:B------:R-:W-:Y:S01]  /*2480*/  UMOV UR19, UR35 ;  /* 0x0000002300137c82 */ /* 0x000fe20008000000 */
[----:B------:R-:W-:Y:S01]  /*2490*/  UMOV UR20, UR36 ;  /* 0x0000002400147c82 */ /* 0x000fe20008000000 */
[----:B------:R-:W-:Y:S01]  /*24a0*/  UMOV UR12, UR36 ;  /* 0x00000024000c7c82 */ /* 0x000fe20008000000 */
[----:B------:R-:W-:Y:S01]  /*24b0*/  UMOV UR9, UR17 ;  /* 0x0000001100097c82 */ /* 0x000fe20008000000 */
[----:B------:R-:W-:Y:S01]  /*24c0*/  UMOV UR10, UR18 ;  /* 0x00000012000a7c82 */ /* 0x000fe20008000000 */
[----:B------:R3:W-:Y:S01]  /*24d0*/  UTMALDG.3D.MULTICAST.2CTA [UR16], [UR14], UR4, desc[UR32] ;  /* 0x000020100e0073b4 */ /* 0x0007e20008211804 */
[----:B------:R-:W-:-:S04]  /*24e0*/  UIADD3 UR7, UPT, UPT, UR7, 0x1, URZ ;  /* 0x0000000107077890 */ /* 0x000fc8000fffe0ff */
[----:B------:R-:W-:Y:S01]  /*24f0*/  UISETP.NE.AND UP0, UPT, UR7, UR26, UPT ;  /* 0x0000001a0700728c */ /* 0x000fe2000bf05270 */
[----:B------:R4:W-:Y:S01]  /*2500*/  UTMALDG.3D.MULTICAST.2CTA [UR8], [UR22], UR5, desc[UR32] ;  /* 0x00002008160073b4 */ /* 0x0009e20008211805 */
[----:B---3--:R-:W-:-:S07]  /*2510*/  UMOV UR4, UR6 ;  /* 0x0000000600047c82 */ /* 0x008fce0008000000 */
[----:B----4-:R-:W-:Y:S05]  /*2520*/  BRA.U UP0, `(.L_x_39) ;  /* 0xfffffffd00487547 */ /* 0x010fea000b83ffff */
.L_x_33:
[C---:B------:R-:W-:Y:S01]  /*2530*/  LEA R3, R11.reuse, UR13, 0x3 ;  /* 0x0000000d0b037c11 */ /* 0x040fe2000f8e18ff */
[----:B------:R-:W-:Y:S01]  /*2540*/  NOP ;  /* 0x0000000000007918 */ /* 0x000fe20000000000 */
[----:B-1----:R-:W-:Y:S02]  /*2550*/  SHF.L.U32 R0, R10, 0x1f, RZ ;  /* 0x0000001f0a007819 */ /* 0x002fe400000006ff */
[----:B------:R-:W-:Y:S02]  /*2560*/  LEA R5, R11, UR13, 0x4 ;  /* 0x0000000d0b057c11 */ /* 0x000fe4000f8e20ff */
[----:B--2---:R-:W1:Y:S02]  /*2570*/  SYNCS.PHASECHK.TRANS64.TRYWAIT P0, [R3+URZ+0xe0], R0 ;  /* 0x0000e000030075a7 */ /* 0x004e6400080011ff */
[----:B-1----:R-:W-:Y:S05]  /*2580*/  @!P0 BRA `(.L_x_40) ;  /* 0x0000006400208947 */ /* 0x002fea0003800000 */
.L_x_143:
[----:B------:R-:W2:Y:S01]  /*2590*/  LDS.128 R4, [R5+0x170] ;  /* 0x0001700005047984 */ /* 0x000ea20000000c00 */
[----:B------:R-:W-:Y:S01]  /*25a0*/  UISETP.GE.AND UP0, UPT, UR40, 0x1, UPT ;  /* 0x000000012800788c */ /* 0x000fe2000bf06270 */
[----:B------:R-:W-:Y:S01]  /*25b0*/  @!PT LDS RZ, [RZ] ;  /* 0x00000000fffff984 */ /* 0x000fe20000000800 */
[----:B------:R-:W-:Y:S01]  /*25c0*/  @!PT LDS RZ, [RZ] ;  /* 0x00000000fffff984 */ /* 0x000fe20000000800 */
[----:B------:R-:W-:Y:S01]  /*25d0*/  @!PT LDS RZ, [RZ] ;  /* 0x00000000fffff984 */ /* 0x000fe20000000800 */
[----:B------:R-:W-:Y:S01]  /*25e0*/  @!PT LDS RZ, [RZ] ;  /* 0x00000000fffff984 */ /* 0x000fe20000000800 */
[----:B------:R4:W-:Y:S06]  /*25f0*/  MEMBAR.ALL.CTA ;  /* 0x0000000000007992 */ /* 0x0009ec0000008000 */
[----:B----4-:R-:W4:Y:S01]  /*2600*/  FENCE.VIEW.ASYNC.S ;  /* 0x00000000000073c6 */ /* 0x010f220000000000 */
[----:B--2---:R-:W-:-:S13]  /*2610*/  LOP3.LUT P0, RZ, R6, 0x1, RZ, 0xc0, !PT ;  /* 0x0000000106ff7812 */ /* 0x004fda000780c0ff */
[----:B----4-:R-:W-:Y:S01]  /*2620*/  VOTEU.ANY UP1, P0 ;  /* 0x0000000000ff7886 */ /* 0x010fe20000020100 */
[----:B------:R-:W-:-:S13]  /*2630*/  PLOP3.LUT P0, PT, PT, PT, UP1, 0x80, 0x8 ;  /* 0x000000000008781c */ /* 0x000fda0003f0f018 */
[----:B-1----:R-:W-:Y:S02]  /*2640*/  @P0 LOP3.LUT R0, R5, 0xffff, RZ, 0xc0, !PT ;  /* 0x0000ffff05000812 */ /* 0x002fe400078ec0ff */
[----:B------:R-:W-:Y:S02]  /*2650*/  @P0 MOV R2, R4 ;  /* 0x0000000400020202 */ /* 0x000fe40000000f00 */
[----:B------:R-:W-:Y:S01]  /*2660*/  @P0 R2UR UR5, R0 ;  /* 0x00000000000502ca */ /* 0x000fe200000e0000 */
[----:B------:R-:W-:Y:S01]  /*2670*/  VIADD R0, R3, 0xf0 ;  /* 0x000000f003007836 */ /* 0x000fe20000000000 */
[----:B------:R-:W-:Y:S02]  /*2680*/  @P0 SHF.R.U32.HI R4, RZ, 0x10, R5 ;  /* 0x00000010ff040819 */ /* 0x000fe40000011605 */
[----:B------:R-:W-:Y:S02]  /*2690*/  @P0 R2UR UR7, R2 ;  /* 0x00000000020702ca */ /* 0x000fe400000e0000 */
[----:B------:R-:W-:-:S02]  /*26a0*/  PRMT R0, RZ, 0x654, R0 ;  /* 0x00000654ff007816 */ /* 0x000fc40000000000 */
[----:B------:R-:W-:Y:S02]  /*26b0*/  @P0 R2UR UR4, R4 ;  /* 0x00000000040402ca */ /* 0x000fe400000e0000 */
[----:B------:R1:W-:Y:S03]  /*26c0*/  SYNCS.ARRIVE.TRANS64.RED.A1T0 RZ, [R0+URZ], RZ ;  /* 0x000000ff00ff79a7 */ /* 0x0003e600081004ff */
[----:B------:R-:W-:-:S04]  /*26d0*/  @UP1 UMOV UR39, UR5 ;  /* 0x0000000500271c82 */ /* 0x000fc80008000000 */
[----:B------:R-:W-:-:S04]  /*26e0*/  @UP1 UMOV UR41, UR7 ;  /* 0x0000000700291c82 */ /* 0x000fc80008000000 */
[----:B------:R-:W-:Y:S01]  /*26f0*/  @UP1 UMOV UR36, UR4 ;  /* 0x0000000400241c82 */ /* 0x000fe20008000000 */
[----:B------:R-:W-:Y:S05]  /*2700*/  BRA.U !UP0, `(.L_x_41) ;  /* 0x0000000108d47547 */ /* 0x000fea000b800000 */
[----:B------:R-:W3:Y:S01]  /*2710*/  LDCU.128 UR16, c[0x0][0xb10] ;  /* 0x00016200ff1077ac */ /* 0x000ee20008000c00 */
[----:B------:R-:W2:Y:S01]  /*2720*/  LDCU UR12, c[0x0][0xb20] ;  /* 0x00016400ff0c77ac */ /* 0x000ea20008000800 */
[----:B------:R-:W4:Y:S01]  /*2730*/  LDCU UR20, c[0x0][0xb0c] ;  /* 0x00016180ff1477ac */ /* 0x000f220008000800 */
[----:B------:R-:W1:Y:S01]  /*2740*/  LDCU.64 UR8, c[0x0][0xb28] ;  /* 0x00016500ff0877ac */ /* 0x000e620008000a00 */
[----:B------:R-:W-:Y:S02]  /*2750*/  UISETP.NE.AND UP3, UPT, UR40, 0x1, UPT ;  /* 0x000000012800788c */ /* 0x000fe4000bf65270 */
[----:B---3--:R-:W-:Y:S02]  /*2760*/  UIMAD.WIDE.U32 UR10, UR42, UR19, URZ ;  /* 0x000000132a0a72a5 */ /* 0x008fe4000f8e00ff */
[----:B------:R-:W-:Y:S02]  /*2770*/  UIMAD.WIDE.U32 UR4, UR43, UR16, URZ ;  /* 0x000000102b0472a5 */ /* 0x000fe4000f8e00ff */
[----:B------:R-:W-:-:S02]  /*2780*/  UISETP.NE.AND UP0, UPT, UR18, 0x1, UPT ;  /* 0x000000011200788c */ /* 0x000fc4000bf05270 */
[----:B------:R-:W-:Y:S01]  /*2790*/  UIMAD.WIDE.U32 UR22, UR39, UR19, URZ ;  /* 0x00000013271672a5 */ /* 0x000fe2000f8e00ff */
[----:B------:R-:W-:Y:S02]  /*27a0*/  UMOV UR10, UR11 ;  /* 0x0000000b000a7c82 */ /* 0x000fe40008000000 */
[----:B------:R-:W-:Y:S01]  /*27b0*/  UMOV UR4, UR5 ;  /* 0x0000000500047c82 */ /* 0x000fe20008000000 */
[----:B--2---:R-:W-:Y:S02]  /*27c0*/  USHF.R.U32.HI UR10, URZ, UR12, UR10 ;  /* 0x0000000cff0a7299 */ /* 0x004fe4000801160a */
[----:B----4-:R-:W-:Y:S02]  /*27d0*/  UISETP.NE.AND UP2, UPT, UR20, 0x1, UPT ;  /* 0x000000011400788c */ /* 0x010fe4000bf45270 */
[----:B------:R-:W-:Y:S02]  /*27e0*/  USHF.R.U32.HI UR4, URZ, UR17, UR4 ;  /* 0x00000011ff047299 */ /* 0x000fe40008011604 */
[----:B------:R-:W-:-:S02]  /*27f0*/  USEL UR5, UR42, UR10, !UP0 ;  /* 0x0000000a2a057287 */ /* 0x000fc4000c000000 */
[----:B------:R-:W-:Y:S02]  /*2800*/  USEL UR7, UR43, UR4, !UP2 ;  /* 0x000000042b077287 */ /* 0x000fe4000d000000 */
[----:B-1----:R-:W-:Y:S01]  /*2810*/  UIMAD.WIDE.U32 UR10, UR5, UR8, URZ ;  /* 0x00000008050a72a5 */ /* 0x002fe2000f8e00ff */
[----:B------:R-:W-:Y:S01]  /*2820*/  UMOV UR4, UR23 ;  /* 0x0000001700047c82 */ /* 0x000fe20008000000 */
[----:B------:R-:W-:Y:S02]  /*2830*/  UIMAD.WIDE.U32 UR14, UR41, UR16, URZ ;  /* 0x00000010290e72a5 */ /* 0x000fe4000f8e00ff */
[----:B------:R-:W-:-:S03]  /*2840*/  UIMAD.WIDE.U32 UR22, UR7, UR8, URZ ;  /* 0x00000008071672a5 */ /* 0x000fc6000f8e00ff */
[----:B------:R-:W-:Y:S01]  /*2850*/  UMOV UR10, UR11 ;  /* 0x0000000b000a7c82 */ /* 0x000fe20008000000 */
[----:B------:R-:W-:Y:S02]  /*2860*/  USHF.R.U32.HI UR4, URZ, UR12, UR4 ;  /* 0x0000000cff047299 */ /* 0x000fe40008011604 */
[----:B------:R-:W-:Y:S01]  /*2870*/  @UP3 USHF.R.U32.HI UR5, URZ, UR9, UR10 ;  /* 0x00000009ff053299 */ /* 0x000fe2000801160a */
[----:B------:R-:W-:Y:S01]  /*2880*/  UMOV UR14, UR15 ;  /* 0x0000000f000e7c82 */ /* 0x000fe20008000000 */
[----:B------:R-:W-:Y:S01]  /*2890*/  UMOV UR22, UR23 ;  /* 0x0000001700167c82 */ /* 0x000fe20008000000 */
[----:B------:R-:W-:Y:S02]  /*28a0*/  USHF.R.U32.HI UR17, URZ, UR17, UR14 ;  /* 0x00000011ff117299 */ /* 0x000fe4000801160e */
[----:B------:R-:W-:Y:S02]  /*28b0*/  USEL UR4, UR39, UR4, !UP0 ;  /* 0x0000000427047287 */ /* 0x000fe4000c000000 */
[----:B------:R-:W-:-:S02]  /*28c0*/  @UP3 USHF.R.U32.HI UR7, URZ, UR9, UR22 ;  /* 0x00000009ff073299 */ /* 0x000fc40008011616 */
[----:B------:R-:W-:Y:S02]  /*28d0*/  UIMAD UR10, UR40, UR5, URZ ;  /* 0x00000005280a72a4 */ /* 0x000fe4000f8e02ff */
[----:B------:R-:W-:Y:S02]  /*28e0*/  USEL UR5, UR41, UR17, !UP2 ;  /* 0x0000001129057287 */ /* 0x000fe4000d000000 */
[----:B------:R-:W-:Y:S02]  /*28f0*/  UIMAD UR12, UR40, UR7, URZ ;  /* 0x00000007280c72a4 */ /* 0x000fe4000f8e02ff */
[----:B------:R-:W-:Y:S02]  /*2900*/  UISETP.GE.AND UP0, UPT, UR4, UR10, UPT ;  /* 0x0000000a0400728c */ /* 0x000fe4000bf06270 */
[----:B------:R-:W-:Y:S02]  /*2910*/  UIMAD.WIDE.U32 UR10, UR4, UR8, URZ ;  /* 0x00000008040a72a5 */ /* 0x000fe4000f8e00ff */
[----:B------:R-:W-:-:S02]  /*2920*/  UISETP.GE.OR UP0, UPT, UR5, UR12, UP0 ;  /* 0x0000000c0500728c */ /* 0x000fc40008706670 */
        /* <DEDUP_REMOVED lines=19> */
.L_x_41:
[----:B------:R-:W2:Y:S02]  /*2a60*/  LDCU UR4, c[0x0][0xb30] ;  /* 0x00016600ff0477ac */ /* 0x000ea40008000800 */
[----:B--2---:R-:W-:-:S09]  /*2a70*/  UISETP.NE.AND UP0, UPT, UR4, 0x1, UPT ;  /* 0x000000010400788c */ /* 0x004fd2000bf05270 */
[----:B------:R-:W-:Y:S05]  /*2a80*/  BRA.U UP0, `(.L_x_42) ;  /* 0x0000000100447547 */ /* 0x000fea000b800000 */
[----:B------:R-:W2:Y:S01]  /*2a90*/  LDCU.128 UR16, c[0x0][0xb10] ;  /* 0x00016200ff1077ac */ /* 0x000ea20008000c00 */
[----:B------:R-:W4:Y:S01]  /*2aa0*/  LDCU UR10, c[0x0][0xb0c] ;  /* 0x00016180ff0a77ac */ /* 0x000f220008000800 */
[----:B------:R-:W1:Y:S01]  /*2ab0*/  LDCU UR7, c[0x0][0xb20] ;  /* 0x00016400ff0777ac */ /* 0x000e620008000800 */
[----:B--2---:R-:W-:Y:S02]  /*2ac0*/  UIMAD.WIDE.U32 UR8, UR41, UR16, URZ ;  /* 0x00000010290872a5 */ /* 0x004fe4000f8e00ff */
[----:B------:R-:W-:Y:S02]  /*2ad0*/  UIMAD.WIDE.U32 UR4, UR39, UR19, URZ ;  /* 0x00000013270472a5 */ /* 0x000fe4000f8e00ff */
[----:B----4-:R-:W-:Y:S02]  /*2ae0*/  UISETP.NE.AND UP2, UPT, UR10, 0x1, UPT ;  /* 0x000000010a00788c */ /* 0x010fe4000bf45270 */
[----:B------:R-:W-:Y:S01]  /*2af0*/  UISETP.NE.AND UP0, UPT, UR18, 0x1, UPT ;  /* 0x000000011200788c */ /* 0x000fe2000bf05270 */
[----:B------:R-:W-:-:S02]  /*2b00*/  UMOV UR8, UR9 ;  /* 0x0000000900087c82 */ /* 0x000fc40008000000 */
[----:B------:R-:W-:Y:S01]  /*2b10*/  UMOV UR4, UR5 ;  /* 0x0000000500047c82 */ /* 0x000fe20008000000 */
[----:B------:R-:W-:Y:S02]  /*2b20*/  USHF.R.U32.HI UR17, URZ, UR17, UR8 ;  /* 0x00000011ff117299 */ /* 0x000fe40008011608 */
[----:B-1----:R-:W-:Y:S02]  /*2b30*/  USHF.R.U32.HI UR4, URZ, UR7, UR4 ;  /* 0x00000007ff047299 */ /* 0x002fe40008011604 */
[----:B------:R-:W-:Y:S02]  /*2b40*/  USEL UR5, UR41, UR17, !UP2 ;  /* 0x0000001129057287 */ /* 0x000fe4000d000000 */
[----:B------:R-:W-:-:S04]  /*2b50*/  USEL UR4, UR39, UR4, !UP0 ;  /* 0x0000000427047287 */ /* 0x000fc8000c000000 */
[----:B------:R-:W-:Y:S02]  /*2b60*/  UIADD3 UR7, UPT, UPT, UR5, -UR4, URZ ;  /* 0x8000000405077290 */ /* 0x000fe4000fffe0ff */
[----:B------:R-:W-:Y:S02]  /*2b70*/  UIADD3 UR4, UPT, UPT, -UR5, UR4, URZ ;  /* 0x0000000405047290 */ /* 0x000fe4000fffe1ff */
[----:B------:R-:W-:Y:S02]  /*2b80*/  UIMAD UR39, UR7, UR18, UR39 ;  /* 0x00000012072772a4 */ /* 0x000fe4000f8e0227 */
[----:B------:R-:W-:-:S12]  /*2b90*/  UIMAD UR41, UR4, UR10, UR41 ;  /* 0x0000000a042972a4 */ /* 0x000fd8000f8e0229 */
.L_x_42:
[----:B------:R-:W-:Y:S01]  /*2ba0*/  VIADD R11, R11, 0x1 ;  /* 0x000000010b0b7836 */ /* 0x000fe20000000000 */
[----:B------:R-:W-:Y:S02]  /*2bb0*/  R2UR UR5, R91 ;  /* 0x000000005b0572ca */ /* 0x000fe400000e0000 */
[----:B------:R-:W-:Y:S02]  /*2bc0*/  R2UR UR4, R90 ;  /* 0x000000005a0472ca */ /* 0x000fe400000e0000 */
[C---:B------:R-:W-:Y:S02]  /*2bd0*/  ISETP.NE.AND P0, PT, R11.reuse, 0x2, PT ;  /* 0x000000020b00780c */ /* 0x040fe40003f05270 */
[----:B------:R-:W-:Y:S02]  /*2be0*/  PLOP3.LUT P1, PT, PT, PT, PT, 0x80, 0x8 ;  /* 0x000000000008781c */ /* 0x000fe40003f2f070 */
[----:B------:R-:W-:Y:S02]  /*2bf0*/  SEL R3, RZ, 0x1, P0 ;  /* 0x00000001ff037807 */ /* 0x000fe40000000000 */
[----:B------:R-:W-:-:S02]  /*2c00*/  SEL R11, R11, RZ, P0 ;  /* 0x000000ff0b0b7207 */ /* 0x000fc40000000000 */
[----:B------:R-:W-:Y:S01]  /*2c10*/  LOP3.LUT R10, R10, R3, RZ, 0x3c, !PT ;  /* 0x000000030a0a7212 */ /* 0x000fe200078e3cff */
[----:B------:R-:W-:Y:S02]  /*2c20*/  UIADD3 UR26, UPT, UPT, UR41, UR5, URZ ;  /* 0x00000005291a7290 */ /* 0x000fe4000fffe0ff */
[----:B------:R-:W-:Y:S01]  /*2c30*/  UIADD3 UR32, UPT, UPT, UR39, UR4, URZ ;  /* 0x0000000427207290 */ /* 0x000fe2000fffe0ff */
[----:B------:R-:W-:Y:S11]  /*2c40*/  BRA.U UP1, `(.L_x_43) ;  /* 0xfffffff101307547 */ /* 0x000ff6000b83ffff */
[----:B------:R-:W-:Y:S01]  /*2c50*/  UIADD3 UR13, UPT, UPT, UR13, 0x50, URZ ;  /* 0x000000500d0d7890 */ /* 0x000fe2000fffe0ff */
[----:B------:R-:W-:-:S03]  /*2c60*/  SHF.L.U32 R3, R12, 0x1f, RZ ;  /* 0x0000001f0c037819 */ /* 0x000fc600000006ff */
[----:B------:R-:W-:-:S09]  /*2c70*/  ULEA UR4, UR6, UR13, 0x3 ;  /* 0x0000000d06047291 */ /* 0x000fd2000f8e18ff */
[----:B------:R-:W2:Y:S02]  /*2c80*/  SYNCS.PHASECHK.TRANS64.TRYWAIT P0, [UR4], R3 ;  /* 0x00000003ff0075a7 */ /* 0x000ea40008001104 */
[----:B--2---:R-:W-:Y:S05]  /*2c90*/  @!P0 BRA `(.L_x_44) ;  /* 0x0000005c00708947 */ /* 0x004fea0003800000 */
.L_x_145:
[----:B------:R-:W-:-:S04]  /*2ca0*/  UIADD3 UR4, UPT, UPT, UR6, 0x1, URZ ;  /* 0x0000000106047890 */ /* 0x000fc8000fffe0ff */
[----:B------:R-:W-:-:S04]  /*2cb0*/  UISETP.NE.AND UP0, UPT, UR4, 0xa, UPT ;  /* 0x0000000a0400788c */ /* 0x000fc8000bf05270 */
[----:B------:R-:W-:Y:S02]  /*2cc0*/  USEL UR6, URZ, 0x1, UP0 ;  /* 0x00000001ff067887 */ /* 0x000fe40008000000 */
[----:B------:R-:W-:-:S04]  /*2cd0*/  USEL UR4, UR4, URZ, UP0 ;  /* 0x000000ff04047287 */ /* 0x000fc80008000000 */
[----:B------:R-:W-:Y:S01]  /*2ce0*/  ULEA UR5, UR4, UR13, 0x3 ;  /* 0x0000000d04057291 */ /* 0x000fe2000f8e18ff */
[----:B------:R-:W-:-:S04]  /*2cf0*/  LOP3.LUT R2, R12, UR6, RZ, 0x3c, !PT ;  /* 0x000000060c027c12 */ /* 0x000fc8000f8e3cff */
[----:B-1----:R-:W-:-:S04]  /*2d00*/  SHF.L.U32 R3, R2, 0x1f, RZ ;  /* 0x0000001f02037819 */ /* 0x002fc800000006ff */
[----:B------:R-:W1:Y:S02]  /*2d10*/  SYNCS.PHASECHK.TRANS64.TRYWAIT P0, [UR5], R3 ;  /* 0x00000003ff0075a7 */ /* 0x000e640008001105 */
[----:B-1----:R-:W-:Y:S05]  /*2d20*/  @!P0 BRA `(.L_x_45) ;  /* 0x0000005c00648947 */ /* 0x002fea0003800000 */
.L_x_147:
        /* <DEDUP_REMOVED lines=9> */
.L_x_149:
        /* <DEDUP_REMOVED lines=9> */
.L_x_151:
        /* <DEDUP_REMOVED lines=9> */
.L_x_153:
        /* <DEDUP_REMOVED lines=9> */
.L_x_155:
        /* <DEDUP_REMOVED lines=9> */
.L_x_157:
        /* <DEDUP_REMOVED lines=9> */
.L_x_159:
        /* <DEDUP_REMOVED lines=9> */
.L_x_161:
[----:B------:R-:W-:-:S04]  /*3120*/  UIADD3 UR4, UPT, UPT, UR4, 0x1, URZ ;  /* 0x0000000104047890 */ /* 0x000fc8000fffe0ff */
[----:B------:R-:W-:-:S04]  /*3130*/  UISETP.NE.AND UP0, UPT, UR4, 0xa, UPT ;  /* 0x0000000a0400788c */ /* 0x000fc8000bf05270 */
[----:B------:R-:W-:Y:S02]  /*3140*/  USEL UR5, URZ, 0x1, UP0 ;  /* 0x00000001ff057887 */ /* 0x000fe40008000000 */
[----:B------:R-:W-:-:S04]  /*3150*/  USEL UR4, UR4, URZ, UP0 ;  /* 0x000000ff04047287 */ /* 0x000fc80008000000 */
[----:B------:R-:W-:Y:S01]  /*3160*/  ULEA UR4, UR4, UR13, 0x3 ;  /* 0x0000000d04047291 */ /* 0x000fe2000f8e18ff */
[----:B-1----:R-:W-:-:S04]  /*3170*/  LOP3.LUT R3, R2, UR5, RZ, 0x3c, !PT ;  /* 0x0000000502037c12 */ /* 0x002fc8000f8e3cff */
[----:B------:R-:W-:Y:S01]  /*3180*/  SHF.L.U32 R3, R3, 0x1f, RZ ;  /* 0x0000001f03037819 */ /* 0x000fe200000006ff */
[----:B------:R-:W-:-:S07]  /*3190*/  IMAD.U32 R0, RZ, RZ, UR4 ;  /* 0x00000004ff007e24 */ /* 0x000fce000f8e00ff */
.L_x_53:
[----:B-1----:R1:W2:Y:S02]  /*31a0*/  SYNCS.PHASECHK.TRANS64.TRYWAIT P0, [R0+URZ], R3 ;  /* 0x00000003000075a7 */ /* 0x0022a400080011ff */
[----:B--2---:R-:W-:Y:S05]  /*31b0*/  @!P0 NANOSLEEP.SYNCS 0x989680 ;  /* 0x009896800000895d */ /* 0x004fea0003900000 */
[----:B------:R-:W2:Y:S02]  /*31c0*/  @!P0 SYNCS.PHASECHK.TRANS64 P0, [R0+URZ], R3 ;  /* 0x00000003000085a7 */ /* 0x000ea400080010ff */
[----:B--23--:R-:W-:Y:S05]  /*31d0*/  @P0 EXIT ;  /* 0x000000000000094d */ /* 0x00cfea0003800000 */
[----:B------:R-:W-:Y:S05]  /*31e0*/  BRA `(.L_x_53) ;  /* 0xfffffffc00ec7947 */ /* 0x000fea000383ffff */
.L_x_23:
[----:B------:R-:W2:Y:S02]  /*31f0*/  S2UR UR4, SR_CgaCtaId ;  /* 0x00000000000479c3 */ /* 0x000ea40000008800 */
[----:B--2---:R-:W-:-:S04]  /*3200*/  UISETP.NE.AND UP0, UPT, UR4, URZ, UPT ;  /* 0x000000ff0400728c */ /* 0x004fc8000bf05270 */
[----:B------:R-:W-:-:S09]  /*3210*/  UISETP.NE.OR UP0, UPT, UR22, 0x1, UP0 ;  /* 0x000000011600788c */ /* 0x000fd20008705670 */
[----:B------:R-:W-:Y:S05]  /*3220*/  BRA.U UP0, `(.L_x_54) ;  /* 0x00000005004c7547 */ /* 0x000fea000b800000 */
[----:B------:R-:W2:Y:S01]  /*3230*/  S2UR UR5, SR_CgaCtaId ;  /* 0x00000000000579c3 */ /* 0x000ea20000008800 */
[----:B------:R-:W-:Y:S01]  /*3240*/  UMOV UR4, 0x400 ;  /* 0x0000040000047882 */ /* 0x000fe20000000000 */
[----:B------:R-:W-:Y:S01]  /*3250*/  ISETP.GE.U32.AND P2, PT, R0, 0x8, PT ;  /* 0x000000080000780c */ /* 0x000fe20003f46070 */
[----:B------:R-:W-:Y:S01]  /*3260*/  IMAD.MOV.U32 R12, RZ, RZ, 0x1 ;  /* 0x00000001ff0c7424 */ /* 0x000fe200078e00ff */
[----:B------:R-:W-:Y:S02]  /*3270*/  CS2R R10, SRZ ;  /* 0x00000000000a7805 */ /* 0x000fe4000001ff00 */
[----:B------:R-:W-:Y:S01]  /*3280*/  CS2R R8, SRZ ;  /* 0x0000000000087805 */ /* 0x000fe2000001ff00 */
[----:B--2---:R-:W-:-:S03]  /*3290*/  ULEA UR6, UR5, UR4, 0x18 ;  /* 0x0000000405067291 */ /* 0x004fc6000f8ec0ff */
[----:B------:R-:W-:-:S09]  /*32a0*/  UMOV UR5, URZ ;  /* 0x000000ff00057c82 */ /* 0x000fd20008000000 */
.L_x_58:
[----:B------:R-:W-:Y:S02]  /*32b0*/  LEA R2, R8, UR6, 0x3 ;  /* 0x0000000608027c11 */ /* 0x000fe4000f8e18ff */
[----:B------:R-:W-:-:S03]  /*32c0*/  SHF.L.U32 R5, R9, 0x1f, RZ ;  /* 0x0000001f09057819 */ /* 0x000fc600000006ff */
[----:B------:R-:W-:Y:S01]  /*32d0*/  VIADD R4, R2, 0x150 ;  /* 0x0000015002047836 */ /* 0x000fe20000000000 */
[----:B------:R-:W2:Y:S02]  /*32e0*/  SYNCS.PHASECHK.TRANS64.TRYWAIT P0, [R2+URZ+0x140], R5 ;  /* 0x00014005020075a7 */ /* 0x000ea400080011ff */
[----:B--2---:R-:W-:Y:S05]  /*32f0*/  @!P0 BRA `(.L_x_55) ;  /* 0x0000005800b08947 */ /* 0x004fea0003800000 */
.L_x_162:
[----:B------:R-:W-:Y:S01]  /*3300*/  ULEA UR4, UR5, UR6, 0x3 ;  /* 0x0000000605047291 */ /* 0x000fe2000f8e18ff */
[----:B------:R-:W-:Y:S02]  /*3310*/  PRMT R4, RZ, 0x654, R4 ;  /* 0x00000654ff047816 */ /* 0x000fe40000000004 */
[----:B--2---:R-:W-:Y:S01]  /*3320*/  SHF.L.U32 R5, R12, 0x1f, RZ ;  /* 0x0000001f0c057819 */ /* 0x004fe200000006ff */
[----:B------:R-:W-:Y:S01]  /*3330*/  UIADD3 UR7, UPT, UPT, UR4, 0xe0, URZ ;  /* 0x000000e004077890 */ /* 0x000fe2000fffe0ff */
[----:B------:R2:W-:Y:S05]  /*3340*/  SYNCS.ARRIVE.TRANS64.RED.A1T0 RZ, [R4+URZ], RZ ;  /* 0x000000ff04ff79a7 */ /* 0x0005ea00081004ff */
[----:B------:R-:W-:Y:S01]  /*3350*/  IMAD.U32 R7, RZ, RZ, UR7 ;  /* 0x00000007ff077e24 */ /* 0x000fe2000f8e00ff */
[----:B------:R-:W3:Y:S04]  /*3360*/  SYNCS.PHASECHK.TRANS64.TRYWAIT P0, [UR4+0xf0], R5 ;  /* 0x0000f005ff0075a7 */ /* 0x000ee80008001104 */
[----:B------:R-:W-:Y:S01]  /*3370*/  PRMT R6, R0, 0x654, R7 ;  /* 0x0000065400067816 */ /* 0x000fe20000000007 */
[----:B--2---:R-:W-:Y:S01]  /*3380*/  @!P2 IMAD.MOV.U32 R4, RZ, RZ, 0x10 ;  /* 0x00000010ff04a424 */ /* 0x004fe200078e00ff */
[----:B---3--:R-:W-:Y:S06]  /*3390*/  @!P0 BRA `(.L_x_56) ;  /* 0x00000058009c8947 */ /* 0x008fec0003800000 */
.L_x_164:
[----:B------:R-:W-:Y:S01]  /*33a0*/  ULEA UR8, UR5, UR6, 0x4 ;  /* 0x0000000605087291 */ /* 0x000fe2000f8e20ff */
[----:B------:R-:W-:Y:S01]  /*33b0*/  SEL R3, R6, R3, !P2 ;  /* 0x0000000306037207 */ /* 0x000fe20005000000 */
[----:B------:R-:W-:Y:S01]  /*33c0*/  UIADD3 UR9, UPT, UPT, UR4, 0xe0, URZ ;  /* 0x000000e004097890 */ /* 0x000fe2000fffe0ff */
[----:B--2---:R-:W-:Y:S01]  /*33d0*/  LEA R2, R11, UR6, 0x3 ;  /* 0x000000060b027c11 */ /* 0x004fe2000f8e18ff */
[----:B------:R-:W-:Y:S01]  /*33e0*/  UIADD3 UR8, UPT, UPT, UR8, 0x170, URZ ;  /* 0x0000017008087890 */ /* 0x000fe2000fffe0ff */
[----:B------:R-:W-:Y:S01]  /*33f0*/  SHF.L.U32 R5, R10, 0x1f, RZ ;  /* 0x0000001f0a057819 */ /* 0x000fe200000006ff */
[----:B------:R2:W-:Y:S01]  /*3400*/  @!P2 SYNCS.ARRIVE.TRANS64.RED RZ, [R3+URZ], R4 ;  /* 0x0000000403ffa9a7 */ /* 0x0005e200080004ff */
[----:B------:R-:W-:Y:S01]  /*3410*/  UIADD3 UR4, UPT, UPT, UR5, 0x1, URZ ;  /* 0x0000000105047890 */ /* 0x000fe2000fffe0ff */
[----:B------:R-:W-:-:S03]  /*3420*/  VIADD R8, R8, 0x1 ;  /* 0x0000000108087836 */ /* 0x000fc60000000000 */
[----:B------:R-:W-:Y:S02]  /*3430*/  UISETP.NE.AND UP0, UPT, UR4, 0x2, UPT ;  /* 0x000000020400788c */ /* 0x000fe4000bf05270 */
[----:B------:R-:W-:Y:S06]  /*3440*/  UGETNEXTWORKID.BROADCAST [UR8], [UR9] ;  /* 0x00000000080073ca */ /* 0x000fec0008000100 */
[----:B------:R-:W-:Y:S01]  /*3450*/  USEL UR7, URZ, 0x1, UP0 ;  /* 0x00000001ff077887 */ /* 0x000fe20008000000 */
[----:B------:R-:W-:Y:S01]  /*3460*/  ISETP.NE.AND P0, PT, R8, 0x2, PT ;  /* 0x000000020800780c */ /* 0x000fe20003f05270 */
[----:B------:R-:W-:Y:S01]  /*3470*/  USEL UR5, UR4, URZ, UP0 ;  /* 0x000000ff04057287 */ /* 0x000fe20008000000 */
[----:B------:R-:W3:Y:S03]  /*3480*/  SYNCS.PHASECHK.TRANS64.TRYWAIT P1, [R2+URZ+0xe0], R5 ;  /* 0x0000e005020075a7 */ /* 0x000ee600080211ff */
[----:B------:R-:W-:Y:S01]  /*3490*/  LOP3.LUT R12, R12, UR7, RZ, 0x3c, !PT ;  /* 0x000000070c0c7c12 */ /* 0x000fe2000f8e3cff */
[----:B--23--:R-:W-:Y:S07]  /*34a0*/  @!P1 BRA `(.L_x_57) ;  /* 0x0000005800709947 */ /* 0x00cfee0003800000 */
.L_x_165:
[C---:B------:R-:W-:Y:S01]  /*34b0*/  LEA R4, R11.reuse, UR6, 0x4 ;  /* 0x000000060b047c11 */ /* 0x040fe2000f8e20ff */
[----:B--2---:R-:W-:Y:S01]  /*34c0*/  VIADD R2, R2, 0xf0 ;  /* 0x000000f002027836 */ /* 0x004fe20000000000 */
[----:B------:R-:W-:Y:S01]  /*34d0*/  SEL R8, R8, RZ, P0 ;  /* 0x000000ff08087207 */ /* 0x000fe20000000000 */
[----:B------:R-:W-:-:S03]  /*34e0*/  VIADD R11, R11, 0x1 ;  /* 0x000000010b0b7836 */ /* 0x000fc60000000000 */
[----:B------:R-:W2:Y:S01]  /*34f0*/  LDS.128 R4, [R4+0x170] ;  /* 0x0001700004047984 */ /* 0x000ea20000000c00 */
[----:B------:R-:W-:Y:S02]  /*3500*/  PRMT R2, RZ, 0x654, R2 ;  /* 0x00000654ff027816 */ /* 0x000fe40000000002 */
[C---:B------:R-:W-:Y:S01]  /*3510*/  ISETP.NE.AND P1, PT, R11.reuse, 0x2, PT ;  /* 0x000000020b00780c */ /* 0x040fe20003f25270 */
[----:B------:R-:W-:Y:S01]  /*3520*/  @!PT LDS RZ, [RZ] ;  /* 0x00000000fffff984 */ /* 0x000fe20000000800 */
[----:B------:R-:W-:Y:S01]  /*3530*/  @!PT LDS RZ, [RZ] ;  /* 0x00000000fffff984 */ /* 0x000fe20000000800 */
[----:B------:R-:W-:Y:S01]  /*3540*/  @!PT LDS RZ, [RZ] ;  /* 0x00000000fffff984 */ /* 0x000fe20000000800 */
[----:B------:R-:W-:Y:S01]  /*3550*/  @!PT LDS RZ, [RZ] ;  /* 0x00000000fffff984 */ /* 0x000fe20000000800 */
[----:B------:R3:W-:Y:S06]  /*3560*/  MEMBAR.ALL.CTA ;  /* 0x0000000000007992 */ /* 0x0007ec0000008000 */
[----:B---3--:R-:W3:Y:S01]  /*3570*/  FENCE.VIEW.ASYNC.S ;  /* 0x00000000000073c6 */ /* 0x008ee20000000000 */
[----:B------:R-:W-:Y:S01]  /*3580*/  SEL R11, R11, RZ, P1 ;  /* 0x000000ff0b0b7207 */ /* 0x000fe20000800000 */
[----:B---3--:R3:W-:Y:S01]  /*3590*/  SYNCS.ARRIVE.TRANS64.RED.A1T0 RZ, [R2+URZ], RZ ;  /* 0x000000ff02ff79a7 */ /* 0x0087e200081004ff */
[----:B--2---:R-:W-:-:S02]  /*35a0*/  LOP3.LUT P3, RZ, R6, 0x1, RZ, 0xc0, !PT ;  /* 0x0000000106ff7812 */ /* 0x004fc4000786c0ff */
[----:B------:R-:W-:-:S04]  /*35b0*/  SEL R5, RZ, 0x1, P1 ;  /* 0x00000001ff057807 */ /* 0x000fc80000800000 */
[----:B------:R-:W-:Y:S02]  /*35c0*/  LOP3.LUT R10, R10, R5, RZ, 0x3c, !PT ;  /* 0x000000050a0a7212 */ /* 0x000fe400078e3cff */
[----:B---3--:R-:W-:-:S04]  /*35d0*/  SEL R2, RZ, 0x1, P0 ;  /* 0x00000001ff027807 */ /* 0x008fc80000000000 */
[----:B------:R-:W-:Y:S01]  /*35e0*/  LOP3.LUT R9, R9, R2, RZ, 0x3c, !PT ;  /* 0x0000000209097212 */ /* 0x000fe200078e3cff */
[----:B------:R-:W-:Y:S06]  /*35f0*/  @P3 BRA `(.L_x_58) ;  /* 0xfffffffc002c3947 */ /* 0x000fec000383ffff */
[----:B------:R-:W-:Y:S01]  /*3600*/  ULEA UR4, UR5, UR6, 0x3 ;  /* 0x0000000605047291 */ /* 0x000fe2000f8e18ff */
[----:B------:R-:W-:-:S08]  /*3610*/  SHF.L.U32 R3, R12, 0x1f, RZ ;  /* 0x0000001f0c037819 */ /* 0x000fd000000006ff */
[----:B------:R-:W2:Y:S02]  /*3620*/  SYNCS.PHASECHK.TRANS64 P0, [UR4+0xf0], R3 ;  /* 0x0000f003ff0075a7 */ /* 0x000ea40008001004 */
[----:B--2---:R-:W-:Y:S05]  /*3630*/  @P0 BRA `(.L_x_59) ;  /* 0x0000000000080947 */ /* 0x004fea0003800000 */
[----:B------:R-:W2:Y:S02]  /*3640*/  SYNCS.PHASECHK.TRANS64.TRYWAIT P0, [UR4+0xf0], R3 ;  /* 0x0000f003ff0075a7 */ /* 0x000ea40008001104 */
[----:B--2---:R-:W-:Y:S05]  /*3650*/  @!P0 BRA `(.L_x_60) ;  /* 0x0000005800188947 */ /* 0x004fea0003800000 */
.L_x_59:
[----:B------:R-:W-:-:S04]  /*3660*/  UIADD3 UR7, UPT, UPT, UR5, 0x1, URZ ;  /* 0x0000000105077890 */ /* 0x000fc8000fffe0ff */
[----:B------:R-:W-:-:S04]  /*3670*/  UISETP.NE.AND UP0, UPT, UR7, 0x2, UPT ;  /* 0x000000020700788c */ /* 0x000fc8000bf05270 */
[----:B------:R-:W-:Y:S02]  /*3680*/  USEL UR8, URZ, 0x1, UP0 ;  /* 0x00000001ff087887 */ /* 0x000fe40008000000 */
[----:B------:R-:W-:-:S04]  /*3690*/  USEL UR7, UR7, URZ, UP0 ;  /* 0x000000ff07077287 */ /* 0x000fc80008000000 */
[----:B------:R-:W-:Y:S01]  /*36a0*/  ULEA UR7, UR7, UR6, 0x3 ;  /* 0x0000000607077291 */ /* 0x000fe2000f8e18ff */
[----:B--2---:R-:W-:-:S04]  /*36b0*/  LOP3.LUT R3, R12, UR8, RZ, 0x3c, !PT ;  /* 0x000000080c037c12 */ /* 0x004fc8000f8e3cff */
[----:B------:R-:W-:-:S04]  /*36c0*/  SHF.L.U32 R0, R3, 0x1f, RZ ;  /* 0x0000001f03007819 */ /* 0x000fc800000006ff */
[----:B------:R-:W2:Y:S02]  /*36d0*/  SYNCS.PHASECHK.TRANS64 P0, [UR7+0xf0], R0 ;  /* 0x0000f000ff0075a7 */ /* 0x000ea40008001007 */
[----:B-12---:R-:W-:Y:S05]  /*36e0*/  @P0 EXIT ;  /* 0x000000000000094d */ /* 0x006fea0003800000 */
[----:B------:R-:W-:Y:S02]  /*36f0*/  SHF.L.U32 R3, R3, 0x1f, RZ ;  /* 0x0000001f03037819 */ /* 0x000fe400000006ff */
[----:B------:R-:W-:-:S07]  /*3700*/  MOV R0, UR7 ;  /* 0x0000000700007c02 */ /* 0x000fce0008000f00 */
.L_x_61:
[----:B-1----:R1:W2:Y:S02]  /*3710*/  SYNCS.PHASECHK.TRANS64.TRYWAIT P0, [R0+URZ+0xf0], R3 ;  /* 0x0000f003000075a7 */ /* 0x0022a400080011ff */
[----:B--2---:R-:W-:Y:S05]  /*3720*/  @!P0 NANOSLEEP.SYNCS 0x989680 ;  /* 0x009896800000895d */ /* 0x004fea0003900000 */
[----:B------:R-:W2:Y:S02]  /*3730*/  @!P0 SYNCS.PHASECHK.TRANS64 P0, [R0+URZ+0xf0], R3 ;  /* 0x0000f003000085a7 */ /* 0x000ea400080010ff */
[----:B--2---:R-:W-:Y:S05]  /*3740*/  @P0 EXIT ;  /* 0x000000000000094d */ /* 0x004fea0003800000 */
[----:B------:R-:W-:Y:S05]  /*3750*/  BRA `(.L_x_61) ;  /* 0xfffffffc00ec7947 */ /* 0x000fea000383ffff */
.L_x_54:
[----:B------:R-:W-:Y:S05]  /*3760*/  BRA.U UP6, `(.L_x_62) ;  /* 0x0000001106dc7547 */ /* 0x000fea000b800000 */
[----:B------:R-:W2:Y:S01]  /*3770*/  S2UR UR7, SR_CgaCtaId ;  /* 0x00000000000779c3 */ /* 0x000ea20000008800 */
[----:B------:R-:W-:Y:S01]  /*3780*/  UMOV UR4, 0x40 ;  /* 0x0000004000047882 */ /* 0x000fe20000000000 */
[----:B------:R-:W-:Y:S01]  /*3790*/  NOP ;  /* 0x0000000000007918 */ /* 0x000fe20000000000 */
[----:B------:R-:W-:Y:S01]  /*37a0*/  UMOV UR6, 0x400 ;  /* 0x0000040000067882 */ /* 0x000fe20000000000 */
[----:B--2---:R-:W-:Y:S02]  /*37b0*/  ULEA UR5, UR7, UR4, 0x18 ;  /* 0x0000000407057291 */ /* 0x004fe4000f8ec0ff */
[----:B------:R-:W-:-:S07]  /*37c0*/  ULEA UR6, UR7, UR6, 0x18 ;  /* 0x0000000607067291 */ /* 0x000fce000f8ec0ff */
[----:B------:R-:W2:Y:S02]  /*37d0*/  LDS.U8 R0, [UR5+0x1c] ;  /* 0x00001c05ff007984 */ /* 0x000ea40008000000 */
[----:B--2---:R-:W-:-:S13]  /*37e0*/  ISETP.NE.AND P0, PT, R0, RZ, PT ;  /* 0x000000ff0000720c */ /* 0x004fda0003f05270 */
[----:B------:R-:W-:Y:S05]  /*37f0*/  @P0 BRA `(.L_x_63) ;  /* 0x0000000400080947 */ /* 0x000fea0003800000 */
[----:B------:R-:W-:Y:S02]  /*3800*/  UISETP.NE.U32.AND UP1, UPT, UR46, 0x1, UPT ;  /* 0x000000012e00788c */ /* 0x000fe4000bf25070 */
[----:B------:R-:W-:-:S07]  /*3810*/  UIADD3 UR7, UPT, UPT, UR5, 0x8, URZ ;  /* 0x0000000805077890 */ /* 0x000fce000fffe0ff */
[----:B------:R-:W-:Y:S05]  /*3820*/  BRA.U !UP1, `(.L_x_64) ;  /* 0x00000001099c7547 */ /* 0x000fea000b800000 */
[----:B------:R-:W-:Y:S01]  /*3830*/  ELECT P0, URZ, PT ;  /* 0x0000000000ff782f */ /* 0x000fe20003800000 */
[----:B------:R-:W-:-:S12]  /*3840*/  BSSY B0, `(.L_x_64) ;  /* 0x0000025000007945 */ /* 0x000fd80003800000 */
[----:B------:R-:W-:Y:S05]  /*3850*/  @!P0 BRA `(.L_x_65) ;  /* 0x00000000008c8947 */ /* 0x000fea0003800000 */
[----:B------:R-:W-:-:S05]  /*3860*/  UMOV UR4, 0x10 ;  /* 0x0000001000047882 */ /* 0x000fca0000000000 */
[----:B------:R-:W-:Y:S04]  /*3870*/  DEPBAR.LE SB2, 0x36 ;  /* 0x0000ad800000791a */ /* 0x000fe80000000000 */
[----:B------:R-:W2:Y:S02]  /*3880*/  UTCATOMSWS.2CTA.FIND_AND_SET.ALIGN UP0, UR4, UR4 ;  /* 0x00000004000475e3 */ /* 0x000ea40008200800 */
[----:B--2---:R-:W-:Y:S01]  /*3890*/  MOV R11, UR4 ;  /* 0x00000004000b7c02 */ /* 0x004fe20008000f00 */
[----:B------:R-:W-:Y:S06]  /*38a0*/  BRA.U UP0, `(.L_x_66) ;  /* 0x0000000100187547 */ /* 0x000fec000b800000 */
.L_x_67:
[----:B------:R-:W-:Y:S05]  /*38b0*/  NANOSLEEP 0x64 ;  /* 0x000000640000795d */ /* 0x000fea0003800000 */
[----:B------:R-:W-:-:S05]  /*38c0*/  UMOV UR4, 0x10 ;  /* 0x0000001000047882 */ /* 0x000fca0000000000 */
[----:B------:R-:W-:Y:S04]  /*38d0*/  DEPBAR.LE SB2, 0x36 ;  /* 0x0000ad800000791a */ /* 0x000fe80000000000 */
[----:B------:R-:W2:Y:S02]  /*38e0*/  UTCATOMSWS.2CTA.FIND_AND_SET.ALIGN UP0, UR4, UR4 ;  /* 0x00000004000475e3 */ /* 0x000ea40008200800 */
[----:B--2---:R-:W-:Y:S01]  /*38f0*/  MOV R11, UR4 ;  /* 0x00000004000b7c02 */ /* 0x004fe20008000f00 */
[----:B------:R-:W-:Y:S05]  /*3900*/  BRA.U !UP0, `(.L_x_67) ;  /* 0xfffffffd08e87547 */ /* 0x000fea000b83ffff */
.L_x_66:
[----:B------:R-:W2:Y:S01]  /*3910*/  LDS R7, [UR5+0x10] ;  /* 0x00001005ff077984 */ /* 0x000ea20008000800 */
[----:B------:R-:W-:Y:S01]  /*3920*/  IMAD.U32 R5, RZ, RZ, UR6 ;  /* 0x00000006ff057e24 */ /* 0x000fe2000f8e00ff */
[----:B------:R-:W-:-:S03]  /*3930*/  MOV R4, UR45 ;  /* 0x0000002d00047c02 */ /* 0x000fc60008000f00 */
[----:B------:R-:W-:Y:S01]  /*3940*/  VIADD R5, R5, 0x190 ;  /* 0x0000019005057836 */ /* 0x000fe20000000000 */
[----:B--2---:R-:W-:-:S04]  /*3950*/  SHF.L.U32 R7, R7, 0x1f, RZ ;  /* 0x0000001f07077819 */ /* 0x004fc800000006ff */
[----:B------:R-:W2:Y:S02]  /*3960*/  SYNCS.PHASECHK.TRANS64.TRYWAIT P0, [UR5+0x8], R7 ;  /* 0x00000807ff0075a7 */ /* 0x000ea40008001105 */
[----:B--2---:R-:W-:Y:S05]  /*3970*/  @P0 BRA `(.L_x_68) ;  /* 0x0000000000080947 */ /* 0x004fea0003800000 */
[----:B------:R-:W2:Y:S02]  /*3980*/  SYNCS.PHASECHK.TRANS64.TRYWAIT P0, [UR5+0x8], R7 ;  /* 0x00000807ff0075a7 */ /* 0x000ea40008001105 */
[----:B--2---:R-:W-:Y:S05]  /*3990*/  @!P0 BRA `(.L_x_69) ;  /* 0x0000005400608947 */ /* 0x004fea0003800000 */
.L_x_68:
[----:B--2---:R-:W-:Y:S01]  /*39a0*/  HFMA2 R0, -RZ, RZ, 0, 5.9604644775390625e-08 ;  /* 0x00000001ff007431 */ /* 0x004fe200000001ff */
[----:B------:R-:W-:Y:S01]  /*39b0*/  UPRMT UR4, UR45, 0x654, UR7 ;  /* 0x000006542d047896 */ /* 0x000fe20008000007 */
[----:B------:R-:W-:Y:S01]  /*39c0*/  IMAD.MOV.U32 R8, RZ, RZ, 0xffff ;  /* 0x0000ffffff087424 */ /* 0x000fe200078e00ff */
[----:B------:R-:W-:Y:S01]  /*39d0*/  PRMT R4, R4, 0x654, R5 ;  /* 0x0000065404047816 */ /* 0x000fe20000000005 */
[----:B------:R-:W-:Y:S02]  /*39e0*/  IMAD.MOV.U32 R6, RZ, RZ, 0x4 ;  /* 0x00000004ff067424 */ /* 0x000fe400078e00ff */
[----:B------:R-:W-:Y:S01]  /*39f0*/  IMAD.SHL.U32 R9, R11, 0x20, RZ ;  /* 0x000000200b097824 */ /* 0x000fe200078e00ff */
[----:B------:R-:W-:Y:S02]  /*3a00*/  MOV R5, UR4 ;  /* 0x0000000400057c02 */ /* 0x000fe40008000f00 */
[-C--:B------:R-:W-:Y:S01]  /*3a10*/  SHF.L.U32 R8, R8, R11.reuse, RZ ;  /* 0x0000000b08087219 */ /* 0x080fe200000006ff */
[----:B------:R2:W-:Y:S01]  /*3a20*/  SYNCS.ARRIVE.TRANS64.RED RZ, [UR4], R6 ;  /* 0x00000006ffff79a7 */ /* 0x0005e20008000404 */
[----:B------:R-:W-:Y:S01]  /*3a30*/  SHF.L.U32 R7, R0, R11, RZ ;  /* 0x0000000b00077219 */ /* 0x000fe200000006ff */
[----:B------:R2:W-:Y:S04]  /*3a40*/  STS [UR6+0x190], R9 ;  /* 0x00019009ff007988 */ /* 0x0005e80008000806 */
[----:B------:R2:W-:Y:S04]  /*3a50*/  STAS [R4.64], R11 ;  /* 0x0000000b04007dbd */ /* 0x0005e8000c0008ff */
[----:B------:R2:W-:Y:S04]  /*3a60*/  ATOMS.OR RZ, [UR5+0x14], R8 ;  /* 0x00001408ffff798c */ /* 0x0005e8000b000005 */
[----:B------:R2:W-:Y:S04]  /*3a70*/  ATOMS.OR RZ, [UR5+0x18], R7 ;  /* 0x00001807ffff798c */ /* 0x0005e8000b000005 */
[----:B------:R2:W-:Y:S02]  /*3a80*/  ATOMS.XOR RZ, [UR5+0x10], R0 ;  /* 0x00001000ffff798c */ /* 0x0005e4000b800005 */
.L_x_65:
[----:B-1----:R-:W-:Y:S05]  /*3a90*/  BSYNC B0 ;  /* 0x0000000000007941 */ /* 0x002fea0003800000 */
.L_x_64:
[----:B------:R-:W-:Y:S05]  /*3aa0*/  BRA.U UP1, `(.L_x_70) ;  /* 0x00000001016c7547 */ /* 0x000fea000b800000 */
[----:B------:R-:W-:-:S03]  /*3ab0*/  UMOV UR4, 0xffffffff ;  /* 0xffffffff00047882 */ /* 0x000fc60000000000 */
[----:B------:R-:W-:Y:S05]  /*3ac0*/  BRA.DIV UR4, `(.L_x_71) ;  /* 0x00000056042c7947 */ /* 0x000fea000b800000 */
[----:B------:R-:W-:-:S13]  /*3ad0*/  ELECT P0, URZ, PT ;  /* 0x0000000000ff782f */ /* 0x000fda0003800000 */
.L_x_169:
[----:B------:R-:W-:Y:S05]  /*3ae0*/  @!P0 BRA `(.L_x_70) ;  /* 0x00000000005c8947 */ /* 0x000fea0003800000 */
[----:B--2---:R-:W2:Y:S02]  /*3af0*/  LDS R5, [UR5+0x10] ;  /* 0x00001005ff057984 */ /* 0x004ea40008000800 */
[----:B--2---:R-:W-:-:S04]  /*3b00*/  SHF.L.U32 R5, R5, 0x1f, RZ ;  /* 0x0000001f05057819 */ /* 0x004fc800000006ff */
[----:B------:R-:W2:Y:S02]  /*3b10*/  SYNCS.PHASECHK.TRANS64.TRYWAIT P0, [UR5+0x8], R5 ;  /* 0x00000805ff0075a7 */ /* 0x000ea40008001105 */
[----:B--2---:R-:W-:Y:S05]  /*3b20*/  @P0 BRA `(.L_x_72) ;  /* 0x0000000000080947 */ /* 0x004fea0003800000 */
[----:B------:R-:W2:Y:S02]  /*3b30*/  SYNCS.PHASECHK.TRANS64.TRYWAIT P0, [UR5+0x8], R5 ;  /* 0x00000805ff0075a7 */ /* 0x000ea40008001105 */
[----:B--2---:R-:W-:Y:S05]  /*3b40*/  @!P0 BRA `(.L_x_73) ;  /* 0x0000005400308947 */ /* 0x004fea0003800000 */
.L_x_72:
[----:B------:R-:W3:Y:S01]  /*3b50*/  LDS R7, [UR6+0x190] ;  /* 0x00019006ff077984 */ /* 0x000ee20008000800 */
[----:B--2---:R-:W-:Y:S02]  /*3b60*/  HFMA2 R0, -RZ, RZ, 0, 5.9604644775390625e-08 ;  /* 0x00000001ff007431 */ /* 0x004fe400000001ff */
[----:B------:R-:W-:Y:S01]  /*3b70*/  IMAD.MOV.U32 R4, RZ, RZ, 0xffff ;  /* 0x0000ffffff047424 */ /* 0x000fe200078e00ff */
[----:B------:R-:W-:Y:S01]  /*3b80*/  UPRMT UR4, UR45, 0x654, UR7 ;  /* 0x000006542d047896 */ /* 0x000fe20008000007 */
[----:B---3--:R-:W-:-:S03]  /*3b90*/  IMAD.SHL.U32 R5, R7, 0x20, RZ ;  /* 0x0000002007057824 */ /* 0x008fc600078e00ff */
[-C--:B------:R-:W-:Y:S02]  /*3ba0*/  SHF.L.U32 R4, R4, R7.reuse, RZ ;  /* 0x0000000704047219 */ /* 0x080fe400000006ff */
[----:B------:R-:W-:Y:S01]  /*3bb0*/  SHF.L.U32 R7, R0, R7, RZ ;  /* 0x0000000700077219 */ /* 0x000fe200000006ff */
[----:B------:R3:W-:Y:S04]  /*3bc0*/  STS [UR6+0x190], R5 ;  /* 0x00019005ff007988 */ /* 0x0007e80008000806 */
[----:B------:R3:W-:Y:S04]  /*3bd0*/  ATOMS.OR RZ, [UR5+0x14], R4 ;  /* 0x00001404ffff798c */ /* 0x0007e8000b000005 */
[----:B------:R3:W-:Y:S01]  /*3be0*/  ATOMS.OR RZ, [UR5+0x18], R7 ;  /* 0x00001807ffff798c */ /* 0x0007e2000b000005 */
[----:B------:R-:W-:Y:S03]  /*3bf0*/  SYNCS.ARRIVE.TRANS64.RED.A1T0 RZ, [UR4], RZ ;  /* 0x000000ffffff79a7 */ /* 0x000fe60008100404 */
[----:B------:R3:W-:Y:S01]  /*3c00*/  ATOMS.XOR RZ, [UR5+0x10], R0 ;  /* 0x00001000ffff798c */ /* 0x0007e2000b800005 */
[----:B------:R-:W-:Y:S05]  /*3c10*/  BRA `(.L_x_70) ;  /* 0x0000000000107947 */ /* 0x000fea0003800000 */
.L_x_63:
[----:B------:R-:W-:Y:S02]  /*3c20*/  MOV R0, 0xffffffff ;  /* 0xffffffff00007802 */ /* 0x000fe40000000f00 */
[----:B------:R-:W-:-:S03]  /*3c30*/  MOV R4, 0x3c60 ;  /* 0x00003c6000047802 */ /* 0x000fc60000000f00 */
[----:B------:R2:W-:Y:S04]  /*3c40*/  STS [UR6+0x190], R0 ;  /* 0x00019000ff007988 */ /* 0x0005e80008000806 */
[----:B-12--5:R-:W-:Y:S05]  /*3c50*/  CALL.REL.NOINC `($__internal_1_$__cuda_sm10x_tcgen05_guardrail_trap_phase_invalid_during_alloc) ;  /* 0x0000005800907944 */ /* 0x026fea0003c00000 */
.L_x_70:
[----:B------:R-:W-:Y:S05]  /*3c60*/  WARPSYNC.ALL ;  /* 0x0000000000007948 */ /* 0x000fea0003800000 */
[----:B------:R-:W4:Y:S01]  /*3c70*/  S2UR UR4, SR_CgaCtaId ;  /* 0x00000000000479c3 */ /* 0x000f220000008800 */
[----:B------:R-:W-:Y:S01]  /*3c80*/  UMOV UR26, 0x400 ;  /* 0x00000400001a7882 */ /* 0x000fe20000000000 */
[----:B------:R-:W-:-:S06]  /*3c90*/  NOP ;  /* 0x0000000000007918 */ /* 0x000fcc0000000000 */
[----:B------:R-:W-:Y:S06]  /*3ca0*/  BAR.ARV 0x6, 0xa0 ;  /* 0x0182800000007b1d */ /* 0x000fec0000002000 */
[----:B------:R-:W1:Y:S01]  /*3cb0*/  LDCU UR6, c[0x0][0x38c] ;  /* 0x00007180ff0677ac */ /* 0x000e620008000800 */
[----:B------:R-:W-:Y:S01]  /*3cc0*/  LOP3.LUT R3, R3, 0xffff, RZ, 0xc0, !PT ;  /* 0x0000ffff03037812 */ /* 0x000fe200078ec0ff */
[----:B--2---:R-:W-:Y:S01]  /*3cd0*/  IMAD.MOV.U32 R9, RZ, RZ, 0x1 ;  /* 0x00000001ff097424 */ /* 0x004fe200078e00ff */
[----:B------:R-:W-:Y:S01]  /*3ce0*/  LOP3.LUT R2, R2, 0xffff, RZ, 0xc0, !PT ;  /* 0x0000ffff02027812 */ /* 0x000fe200078ec0ff */
[----:B------:R-:W-:Y:S01]  /*3cf0*/  IMAD.MOV.U32 R8, RZ, RZ, RZ ;  /* 0x000000ffff087224 */ /* 0x000fe200078e00ff */
[----:B------:R-:W-:Y:S01]  /*3d00*/  R2UR UR28, R3 ;  /* 0x00000000031c72ca */ /* 0x000fe200000e0000 */
[----:B------:R-:W-:Y:S01]  /*3d10*/  UMOV UR32, URZ ;  /* 0x000000ff00207c82 */ /* 0x000fe20008000000 */
[----:B------:R-:W-:-:S02]  /*3d20*/  R2UR UR42, R2 ;  /* 0x00000000022a72ca */ /* 0x000fc400000e0000 */
[----:B------:R-:W-:Y:S01]  /*3d30*/  CS2R R2, SRZ ;  /* 0x0000000000027805 */ /* 0x000fe2000001ff00 */
[----:B------:R-:W-:Y:S01]  /*3d40*/  UMOV UR23, URZ ;  /* 0x000000ff00177c82 */ /* 0x000fe20008000000 */
[----:B----4-:R-:W-:Y:S01]  /*3d50*/  ULEA UR26, UR4, UR26, 0x18 ;  /* 0x0000001a041a7291 */ /* 0x010fe2000f8ec0ff */
[----:B------:R-:W-:Y:S01]  /*3d60*/  UMOV UR22, URZ ;  /* 0x000000ff00167c82 */ /* 0x000fe20008000000 */
[----:B------:R-:W-:Y:S02]  /*3d70*/  UISETP.NE.AND UP3, UPT, UR46, URZ, UPT ;  /* 0x000000ff2e00728c */ /* 0x000fe4000bf65270 */
[----:B------:R-:W-:Y:S02]  /*3d80*/  UIADD3 UR5, UPT, UPT, UR26, 0x6400, URZ ;  /* 0x000064001a057890 */ /* 0x000fe4000fffe0ff */
[----:B------:R-:W-:-:S03]  /*3d90*/  UIADD3 UR4, UPT, UPT, UR26, 0x2e400, URZ ;  /* 0x0002e4001a047890 */ /* 0x000fc6000fffe0ff */
[----:B---3--:R-:W2:Y:S01]  /*3da0*/  LDS R0, [UR26+0x190] ;  /* 0x0001901aff007984 */ /* 0x008ea20008000800 */
[----:B-1----:R-:W-:Y:S02]  /*3db0*/  UIADD3 UR6, UPT, UPT, UR6, 0x3f, URZ ;  /* 0x0000003f06067890 */ /* 0x002fe4000fffe0ff */
[----:B------:R-:W-:Y:S02]  /*3dc0*/  USHF.R.U32.HI UR5, URZ, 0x4, UR5 ;  /* 0x00000004ff057899 */ /* 0x000fe40008011605 */
[----:B------:R-:W-:Y:S02]  /*3dd0*/  USHF.R.S32.HI UR33, URZ, 0x1f, UR6 ;  /* 0x0000001fff217899 */ /* 0x000fe40008011406 */
[----:B------:R-:W-:Y:S02]  /*3de0*/  USHF.R.U32.HI UR4, URZ, 0x4, UR4 ;  /* 0x00000004ff047899 */ /* 0x000fe40008011604 */
[----:B------:R-:W-:Y:S02]  /*3df0*/  ULEA.HI UR33, UR33, UR6, URZ, 0x6 ;  /* 0x0000000621217291 */ /* 0x000fe4000f8f30ff */
[----:B------:R-:W-:-:S02]  /*3e00*/  ULOP3.LUT UR5, UR5, 0x3fff, URZ, 0xc0, !UPT ;  /* 0x00003fff05057892 */ /* 0x000fc4000f8ec0ff */
[----:B------:R-:W-:Y:S02]  /*3e10*/  USHF.R.S32.HI UR33, URZ, 0x6, UR33 ;  /* 0x00000006ff217899 */ /* 0x000fe40008011421 */
[----:B------:R-:W-:Y:S02]  /*3e20*/  ULOP3.LUT UR30, UR4, 0x3fff, URZ, 0xc0, !UPT ;  /* 0x00003fff041e7892 */ /* 0x000fe4000f8ec0ff */
[----:B------:R-:W-:Y:S01]  /*3e30*/  UISETP.LT.AND UP0, UPT, UR33, 0x1, UPT ;  /* 0x000000012100788c */ /* 0x000fe2000bf01270 */
[----:B------:R-:W-:Y:S01]  /*3e40*/  UMOV UR40, 0x0 ;  /* 0x0000000000287882 */ /* 0x000fe20000000000 */
[----:B------:R-:W-:Y:S01]  /*3e50*/  UMOV UR41, 0x10100490 ;  /* 0x1010049000297882 */ /* 0x000fe20000000000 */
[----:B------:R-:W-:Y:S02]  /*3e60*/  ULOP3.LUT UR29, UR5, 0x10000, URZ, 0xfc, !UPT ;  /* 0x00010000051d7892 */ /* 0x000fe4000f8efcff */
[----:B------:R-:W-:Y:S02]  /*3e70*/  ULOP3.LUT UR30, UR30, 0x10000, URZ, 0xfc, !UPT ;  /* 0x000100001e1e7892 */ /* 0x000fe4000f8efcff */
[----:B------:R-:W-:Y:S01]  /*3e80*/  USEL UR43, UR33, 0x1, !UP0 ;  /* 0x00000001212b7887 */ /* 0x000fe2000c000000 */
[----:B------:R-:W-:Y:S01]  /*3e90*/  UMOV UR38, 0x0 ;  /* 0x0000000000267882 */ /* 0x000fe20000000000 */
[----:B------:R-:W-:Y:S01]  /*3ea0*/  UMOV UR39, 0x10100490 ;  /* 0x1010049000277882 */ /* 0x000fe20000000000 */
[----:B------:R-:W-:Y:S01]  /*3eb0*/  UMOV UR36, 0x0 ;  /* 0x0000000000247882 */ /* 0x000fe20000000000 */
[----:B------:R-:W-:Y:S01]  /*3ec0*/  UMOV UR37, 0x10100490 ;  /* 0x1010049000257882 */ /* 0x000fe20000000000 */
[----:B------:R-:W-:Y:S01]  /*3ed0*/  UMOV UR34, 0x0 ;  /* 0x0000000000227882 */ /* 0x000fe20000000000 */
[----:B------:R-:W-:Y:S01]  /*3ee0*/  UMOV UR35, 0x10100490 ;  /* 0x1010049000237882 */ /* 0x000fe20000000000 */
[----:B--2---:R-:W-:-:S15]  /*3ef0*/  R2UR UR44, R0 ;  /* 0x00000000002c72ca */ /* 0x004fde00000e0000 */
.L_x_81:
[C---:B------:R-:W-:Y:S02]  /*3f00*/  LEA R0, R8.reuse, UR26, 0x3 ;  /* 0x0000001a08007c11 */ /* 0x040fe4000f8e18ff */
[----:B------:R-:W-:Y:S02]  /*3f10*/  SHF.L.U32 R5, R3, 0x1f, RZ ;  /* 0x0000001f03057819 */ /* 0x000fe400000006ff */
[----:B------:R-:W-:Y:S02]  /*3f20*/  LEA R4, R8, UR26, 0x4 ;  /* 0x0000001a08047c11 */ /* 0x000fe4000f8e20ff */
[----:B------:R-:W1:Y:S02]  /*3f30*/  SYNCS.PHASECHK.TRANS64.TRYWAIT P0, [R0+URZ+0xe0], R5 ;  /* 0x0000e005000075a7 */ /* 0x000e6400080011ff */
[----:B-1-3--:R-:W-:Y:S05]  /*3f40*/  @!P0 BRA `(.L_x_74) ;  /* 0x0000005000488947 */ /* 0x00afea0003800000 */
.L_x_170:
[----:B-1----:R-:W1:Y:S01]  /*3f50*/  LDS.128 R4, [R4+0x170] ;  /* 0x0001700004047984 */ /* 0x002e620000000c00 */
[----:B------:R-:W-:Y:S02]  /*3f60*/  VIADD R0, R0, 0xf0 ;  /* 0x000000f000007836 */ /* 0x000fe40000000000 */
[----:B------:R-:W-:Y:S01]  /*3f70*/  VIADD R8, R8, 0x1 ;  /* 0x0000000108087836 */ /* 0x000fe20000000000 */
[----:B------:R-:W-:Y:S01]  /*3f80*/  @!PT LDS RZ, [RZ] ;  /* 0x00000000fffff984 */ /* 0x000fe20000000800 */
[----:B------:R-:W-:Y:S01]  /*3f90*/  @!PT LDS RZ, [RZ] ;  /* 0x00000000fffff984 */ /* 0x000fe20000000800 */
[----:B------:R-:W-:Y:S01]  /*3fa0*/  @!PT LDS RZ, [RZ] ;  /* 0x00000000fffff984 */ /* 0x000fe20000000800 */
[----:B------:R-:W-:Y:S01]  /*3fb0*/  @!PT LDS RZ, [RZ] ;  /* 0x00000000fffff984 */ /* 0x000fe20000000800 */
[----:B------:R2:W-:Y:S06]  /*3fc0*/  MEMBAR.ALL.CTA ;  /* 0x0000000000007992 */ /* 0x0005ec0000008000 */
[----:B--2---:R-:W2:Y:S01]  /*3fd0*/  FENCE.VIEW.ASYNC.S ;  /* 0x00000000000073c6 */ /* 0x004ea20000000000 */
[----:B------:R-:W-:-:S04]  /*3fe0*/  PRMT R0, RZ, 0x654, R0 ;  /* 0x00000654ff007816 */ /* 0x000fc80000000000 */
[----:B--2---:R2:W-:Y:S01]  /*3ff0*/  SYNCS.ARRIVE.TRANS64.RED.A1T0 RZ, [R0+URZ], RZ ;  /* 0x000000ff00ff79a7 */ /* 0x0045e200081004ff */
[----:B-1----:R-:W-:Y:S01]  /*4000*/  LOP3.LUT P1, RZ, R6, 0x1, RZ, 0xc0, !PT ;  /* 0x0000000106ff7812 */ /* 0x002fe2000782c0ff */
[----:B--2---:R-:W-:-:S12]  /*4010*/  BRA.U UP3, `(.L_x_75) ;  /* 0x0000000503087547 */ /* 0x004fd8000b800000 */
[----:B------:R-:W1:Y:S01]  /*4020*/  LDCU UR4, c[0x0][0x38c] ;  /* 0x00007180ff0477ac */ /* 0x000e620008000800 */
[----:B------:R-:W-:Y:S02]  /*4030*/  PLOP3.LUT P2, PT, PT, PT, PT, 0x80, 0x8 ;  /* 0x000000000008781c */ /* 0x000fe40003f4f070 */
[----:B------:R-:W-:Y:S01]  /*4040*/  SHF.L.U32 R5, R9, 0x1f, RZ ;  /* 0x0000001f09057819 */ /* 0x000fe200000006ff */
[----:B------:R-:W-:Y:S02]  /*4050*/  ULEA UR31, UR32, UR26, 0x3 ;  /* 0x0000001a201f7291 */ /* 0x000fe4000f8e18ff */
[----:B------:R-:W-:Y:S02]  /*4060*/  ULEA UR11, UR32, UR44, 0x6 ;  /* 0x0000002c200b7291 */ /* 0x000fe4000f8e30ff */
[----:B-1----:R-:W-:-:S06]  /*4070*/  UISETP.GE.AND UP0, UPT, UR4, 0x1, UPT ;  /* 0x000000010400788c */ /* 0x002fcc000bf06270 */
[----:B------:R-:W-:-:S05]  /*4080*/  PLOP3.LUT P0, PT, PT, PT, UP0, 0x80, 0x8 ;  /* 0x000000000008781c */ /* 0x000fca0003f0f008 */
[----:B------:R-:W-:-:S08]  /*4090*/  @UP0 ULEA UR4, UR23, UR26, 0x3 ;  /* 0x0000001a17040291 */ /* 0x000fd0000f8e18ff */
[----:B------:R-:W-:-:S04]  /*40a0*/  @P0 SHF.L.U32 R0, R2, 0x1f, RZ ;  /* 0x0000001f02000819 */ /* 0x000fc800000006ff */
[----:B------:R1:W2:Y:S01]  /*40b0*/  @P0 SYNCS.PHASECHK.TRANS64.TRYWAIT P2, [UR4], R0 ;  /* 0x00000000ff0005a7 */ /* 0x0002a20008041104 */
[----:B------:R-:W3:Y:S02]  /*40c0*/  SYNCS.PHASECHK.TRANS64.TRYWAIT P0, [UR31+0x120], R5 ;  /* 0x00012005ff0075a7 */ /* 0x000ee4000800111f */
[----:B-123--:R-:W-:Y:S05]  /*40d0*/  @!P0 BRA `(.L_x_76) ;  /* 0x0000004c00f88947 */ /* 0x00efea0003800000 */
.L_x_172:
[----:B------:R-:W-:Y:S01]  /*40e0*/  UMOV UR27, UR22 ;  /* 0x00000016001b7c82 */ /* 0x000fe20008000000 */
[----:B------:R-:W-:Y:S05]  /*40f0*/  BRA.U !UP0, `(.L_x_77) ;  /* 0x0000000108c07547 */ /* 0x000fea000b800000 */
[----:B------:R-:W-:Y:S02]  /*4100*/  UIADD3 UR27, UPT, UPT, UR43, UR22, URZ ;  /* 0x000000162b1b7290 */ /* 0x000fe4000fffe0ff */
[----:B------:R-:W-:Y:S01]  /*4110*/  UPLOP3.LUT UP2, UPT, UPT, UPT, UPT, 0x40, 0x4 ;  /* 0x000000000004789c */ /* 0x000fe20003f4e870 */
[----:B------:R-:W-:Y:S01]  /*4120*/  UMOV UR24, UR33 ;  /* 0x0000002100187c82 */ /* 0x000fe20008000000 */
[----:B------:R-:W-:-:S09]  /*4130*/  UMOV UR10, UR23 ;  /* 0x00000017000a7c82 */ /* 0x000fd20008000000 */
.L_x_80:
[----:B--2---:R-:W-:Y:S01]  /*4140*/  ULEA UR5, UR10, UR26, 0x3 ;  /* 0x0000001a0a057291 */ /* 0x004fe2000f8e18ff */
[----:B---3--:R-:W-:Y:S11]  /*4150*/  @P2 BRA `(.L_x_78) ;  /* 0x00000000000c2947 */ /* 0x008ff60003800000 */
[----:B-1----:R-:W-:Y:S04]  /*4160*/  SHF.L.U32 R5, R2, 0x1f, RZ ;  /* 0x0000001f02057819 */ /* 0x002fe800000006ff */
[----:B------:R-:W1:Y:S02]  /*4170*/  SYNCS.PHASECHK.TRANS64.TRYWAIT P0, [UR5], R5 ;  /* 0x00000005ff0075a7 */ /* 0x000e640008001105 */
[----:B-1----:R-:W-:Y:S05]  /*4180*/  @!P0 BRA `(.L_x_79) ;  /* 0x0000004c00e48947 */ /* 0x002fea0003800000 */
.L_x_78:
[----:B------:R-:W-:Y:S01]  /*4190*/  UISETP.NE.AND UP0, UPT, UR24, 0x1, UPT ;  /* 0x000000011800788c */ /* 0x000fe2000bf05270 */
[----:B------:R-:W-:Y:S01]  /*41a0*/  PLOP3.LUT P2, PT, PT, PT, PT, 0x80, 0x8 ;  /* 0x000000000008781c */ /* 0x000fe20003f4f070 */
[----:B------:R-:W-:Y:S02]  /*41b0*/  UIADD3 UR4, UPT, UPT, UR10, 0x1, URZ ;  /* 0x000000010a047890 */ /* 0x000fe4000fffe0ff */
[----:B------:R-:W-:Y:S02]  /*41c0*/  UIADD3 UR25, UPT, UPT, UR5, 0x50, URZ ;  /* 0x0000005005197890 */ /* 0x000fe4000fffe0ff */
[----:B------:R-:W-:Y:S01]  /*41d0*/  UISETP.NE.AND UP1, UPT, UR4, 0xa, UPT ;  /* 0x0000000a0400788c */ /* 0x000fe2000bf25270 */
[----:B------:R-:W-:Y:S01]  /*41e0*/  PLOP3.LUT P0, PT, PT, PT, UP0, 0x80, 0x8 ;  /* 0x000000000008781c */ /* 0x000fe20003f0f008 */
[----:B------:R-:W-:Y:S02]  /*41f0*/  UIADD3 UR22, UPT, UPT, UR22, 0x1, URZ ;  /* 0x0000000116167890 */ /* 0x000fe4000fffe0ff */
[----:B------:R-:W-:Y:S02]  /*4200*/  USEL UR6, URZ, 0x1, UP1 ;  /* 0x00000001ff067887 */ /* 0x000fe40008800000 */
[----:B------:R-:W-:Y:S02]  /*4210*/  USEL UR23, UR4, URZ, UP1 ;  /* 0x000000ff04177287 */ /* 0x000fe40008800000 */
[----:B------:R-:W-:Y:S02]  /*4220*/  UIADD3 UR24, UPT, UPT, UR24, -0x1, URZ ;  /* 0xffffffff18187890 */ /* 0x000fe4000fffe0ff */
[----:B------:R-:W-:Y:S01]  /*4230*/  @UP0 ULEA UR4, UR23, UR26, 0x3 ;  /* 0x0000001a17040291 */ /* 0x000fe2000f8e18ff */
[----:B------:R-:W-:Y:S01]  /*4240*/  LOP3.LUT R2, R2, UR6, RZ, 0x3c, !PT ;  /* 0x0000000602027c12 */ /* 0x000fe2000f8e3cff */
[----:B------:R-:W-:Y:S02]  /*4250*/  ULEA UR6, UR10, UR30, 0x8 ;  /* 0x0000001e0a067291 */ /* 0x000fe4000f8e40ff */
[----:B------:R-:W-:Y:S01]  /*4260*/  UISETP.NE.AND UP0, UPT, UR22, UR27, UPT ;  /* 0x0000001b1600728c */ /* 0x000fe2000bf05270 */
[----:B-1----:R-:W-:Y:S01]  /*4270*/  @P0 SHF.L.U32 R0, R2, 0x1f, RZ ;  /* 0x0000001f02000819 */ /* 0x002fe200000006ff */
[----:B------:R-:W-:Y:S02]  /*4280*/  UIADD3 UR20, UPT, UPT, UR6, 0x2, URZ ;  /* 0x0000000206147890 */ /* 0x000fe4000fffe0ff */
[----:B------:R-:W-:Y:S01]  /*4290*/  UIADD3 UR16, UPT, UPT, UR6, 0x4, URZ ;  /* 0x0000000406107890 */ /* 0x000fe2000fffe0ff */
[----:B------:R2:W3:Y:S01]  /*42a0*/  @P0 SYNCS.PHASECHK.TRANS64.TRYWAIT P2, [UR4], R0 ;  /* 0x00000000ff0005a7 */ /* 0x0004e20008041104 */
[----:B------:R-:W-:Y:S02]  /*42b0*/  ULEA UR4, UR10, UR29, 0xa ;  /* 0x0000001d0a047291 */ /* 0x000fe4000f8e50ff */
[----:B------:R-:W-:Y:S02]  /*42c0*/  UIADD3 UR12, UPT, UPT, UR6, 0x6, URZ ;  /* 0x00000006060c7890 */ /* 0x000fe4000fffe0ff */
[----:B------:R-:W-:Y:S02]  /*42d0*/  UIADD3 UR18, UPT, UPT, UR4, 0x2, URZ ;  /* 0x0000000204127890 */ /* 0x000fe4000fffe0ff */
[----:B------:R-:W-:Y:S02]  /*42e0*/  UIADD3 UR14, UPT, UPT, UR4, 0x4, URZ ;  /* 0x00000004040e7890 */ /* 0x000fe4000fffe0ff */
[----:B------:R-:W-:Y:S01]  /*42f0*/  UIADD3 UR8, UPT, UPT, UR4, 0x6, URZ ;  /* 0x0000000604087890 */ /* 0x000fe2000fffe0ff */
[----:B------:R-:W-:Y:S01]  /*4300*/  UMOV UR7, 0x40004040 ;  /* 0x4000404000077882 */ /* 0x000fe20000000000 */
[----:B------:R-:W-:Y:S01]  /*4310*/  UMOV UR5, 0x40004040 ;  /* 0x4000404000057882 */ /* 0x000fe20000000000 */
[----:B------:R-:W-:Y:S01]  /*4320*/  UMOV UR21, 0x40004040 ;  /* 0x4000404000157882 */ /* 0x000fe20000000000 */
[----:B------:R2:W-:Y:S01]  /*4330*/  UTCHMMA.2CTA gdesc[UR4], gdesc[UR6], tmem[UR11], tmem[UR40], idesc[UR41], UP2 ;  /* 0x00ff2806040075ea */ /* 0x0005e2000920000b */
[----:B------:R-:W-:Y:S01]  /*4340*/  UPLOP3.LUT UP2, UPT, UPT, UPT, UPT, 0x80, 0x8 ;  /* 0x000000000008789c */ /* 0x000fe20003f4f070 */
[----:B------:R-:W-:Y:S01]  /*4350*/  UMOV UR19, 0x40004040 ;  /* 0x4000404000137882 */ /* 0x000fe20000000000 */
[----:B------:R-:W-:Y:S01]  /*4360*/  UMOV UR17, 0x40004040 ;  /* 0x4000404000117882 */ /* 0x000fe20000000000 */
[----:B------:R2:W-:Y:S01]  /*4370*/  UTCHMMA.2CTA gdesc[UR18], gdesc[UR20], tmem[UR11], tmem[UR38], idesc[UR39], UPT ;  /* 0x00ff2614120075ea */ /* 0x0005e2000ba0000b */
[----:B------:R-:W-:Y:S01]  /*4380*/  UMOV UR15, 0x40004040 ;  /* 0x40004040000f7882 */ /* 0x000fe20000000000 */
[----:B------:R-:W-:Y:S01]  /*4390*/  UMOV UR13, 0x40004040 ;  /* 0x40004040000d7882 */ /* 0x000fe20000000000 */
[----:B------:R-:W-:Y:S01]  /*43a0*/  UMOV UR9, 0x40004040 ;  /* 0x4000404000097882 */ /* 0x000fe20000000000 */
[----:B------:R2:W-:Y:S01]  /*43b0*/  UTCHMMA.2CTA gdesc[UR14], gdesc[UR16], tmem[UR11], tmem[UR36], idesc[UR37], UPT ;  /* 0x00ff24100e0075ea */ /* 0x0005e2000ba0000b */
[----:B------:R2:W-:Y:S01]  /*43c0*/  UTCHMMA.2CTA gdesc[UR8], gdesc[UR12], tmem[UR11], tmem[UR34], idesc[UR35], UPT ;  /* 0x00ff220c080075ea */ /* 0x0005e2000ba0000b */
[----:B------:R2:W-:Y:S01]  /*43d0*/  UTCBAR.2CTA.MULTICAST [UR25], URZ, UR28 ;  /* 0x000000ff190073e9 */ /* 0x0005e2000820081c */
[----:B------:R-:W-:Y:S01]  /*43e0*/  UMOV UR10, UR23 ;  /* 0x00000017000a7c82 */ /* 0x000fe20008000000 */
[----:B------:R-:W-:Y:S05]  /*43f0*/  BRA.U UP0, `(.L_x_80) ;  /* 0xfffffffd00507547 */ /* 0x000fea000b83ffff */
.L_x_77:
[----:B--2---:R-:W-:Y:S01]  /*4400*/  UIADD3 UR4, UPT, UPT, UR31, 0x100, URZ ;  /* 0x000001001f047890 */ /* 0x004fe2000fffe0ff */
[----:B------:R-:W-:-:S08]  /*4410*/  UMOV UR22, UR27 ;  /* 0x0000001b00167c82 */ /* 0x000fd00008000000 */
[----:B------:R2:W-:Y:S01]  /*4420*/  UTCBAR.2CTA.MULTICAST [UR4], URZ, UR42 ;  /* 0x000000ff040073e9 */ /* 0x0005e2000820082a */
[----:B------:R-:W-:Y:S02]  /*4430*/  NOP ;  /* 0x0000000000007918 */ /* 0x000fe40000000000 */
.L_x_75:
[----:B--2---:R-:W-:Y:S01]  /*4440*/  UIADD3 UR4, UPT, UPT, UR32, 0x1, URZ ;  /* 0x0000000120047890 */ /* 0x004fe2000fffe0ff */
[----:B------:R-:W-:-:S03]  /*4450*/  ISETP.NE.AND P0, PT, R8, 0x2, PT ;  /* 0x000000020800780c */ /* 0x000fc60003f05270 */
[----:B------:R-:W-:Y:S01]  /*4460*/  UISETP.NE.AND UP0, UPT, UR4, 0x4, UPT ;  /* 0x000000040400788c */ /* 0x000fe2000bf05270 */
[----:B-1----:R-:W-:Y:S02]  /*4470*/  SEL R0, RZ, 0x1, P0 ;  /* 0x00000001ff007807 */ /* 0x002fe40000000000 */
[----:B------:R-:W-:Y:S01]  /*4480*/  SEL R8, R8, RZ, P0 ;  /* 0x000000ff08087207 */ /* 0x000fe20000000000 */
[----:B------:R-:W-:Y:S01]  /*4490*/  USEL UR5, URZ, 0x1, UP0 ;  /* 0x00000001ff057887 */ /* 0x000fe20008000000 */
[----:B------:R-:W-:Y:S01]  /*44a0*/  LOP3.LUT R3, R3, R0, RZ, 0x3c, !PT ;  /* 0x0000000003037212 */ /* 0x000fe200078e3cff */
[----:B------:R-:W-:-:S04]  /*44b0*/  USEL UR32, UR4, URZ, UP0 ;  /* 0x000000ff04207287 */ /* 0x000fc80008000000 */
[----:B------:R-:W-:Y:S01]  /*44c0*/  LOP3.LUT R9, R9, UR5, RZ, 0x3c, !PT ;  /* 0x0000000509097c12 */ /* 0x000fe2000f8e3cff */
[----:B------:R-:W-:Y:S07]  /*44d0*/  @P1 BRA `(.L_x_81) ;  /* 0xfffffff800881947 */ /* 0x000fee000383ffff */
[----:B------:R-:W1:Y:S01]  /*44e0*/  S2UR UR8, SR_CgaCtaId ;  /* 0x00000000000879c3 */ /* 0x000e620000008800 */
[----:B------:R-:W-:Y:S01]  /*44f0*/  ELECT P0, URZ, PT ;  /* 0x0000000000ff782f */ /* 0x000fe20003800000 */
[----:B------:R-:W-:Y:S01]  /*4500*/  HFMA2 R0, -RZ, RZ, 0, 5.9604644775390625e-08 ;  /* 0x00000001ff007431 */ /* 0x000fe200000001ff */
[----:B------:R-:W-:-:S05]  /*4510*/  UMOV UR4, 0x40 ;  /* 0x0000004000047882 */ /* 0x000fca0000000000 */
[----:B------:R-:W-:Y:S01]  /*4520*/  UVIRTCOUNT.DEALLOC.SMPOOL 0x80 ;  /* 0x000000800000784c */ /* 0x000fe20000000000 */
[----:B------:R-:W-:Y:S02]  /*4530*/  UISETP.NE.AND UP1, UPT, UR46, URZ, UPT ;  /* 0x000000ff2e00728c */ /* 0x000fe4000bf25270 */
[----:B-1----:R-:W-:-:S09]  /*4540*/  ULEA UR8, UR8, UR4, 0x18 ;  /* 0x0000000408087291 */ /* 0x002fd2000f8ec0ff */
[----:B------:R1:W-:Y:S01]  /*4550*/  @P0 STS.U8 [UR8+0x1c], R0 ;  /* 0x00001c00ff000988 */ /* 0x0003e20008000008 */
[----:B------:R-:W-:Y:S05]  /*4560*/  BRA.U UP1, `(.L_x_82) ;  /* 0x0000000101a07547 */ /* 0x000fea000b800000 */
[----:B------:R-:W-:Y:S01]  /*4570*/  UIADD3 UR7, UPT, UPT, UR26, 0x120, URZ ;  /* 0x000001201a077890 */ /* 0x000fe2000fffe0ff */
[----:B------:R-:W-:-:S03]  /*4580*/  SHF.L.U32 R3, R9, 0x1f, RZ ;  /* 0x0000001f09037819 */ /* 0x000fc600000006ff */
[----:B------:R-:W-:-:S09]  /*4590*/  ULEA UR4, UR32, UR7, 0x3 ;  /* 0x0000000720047291 */ /* 0x000fd2000f8e18ff */
[----:B------:R-:W2:Y:S02]  /*45a0*/  SYNCS.PHASECHK.TRANS64.TRYWAIT P0, [UR4], R3 ;  /* 0x00000003ff0075a7 */ /* 0x000ea40008001104 */
[----:B--2---:R-:W-:Y:S05]  /*45b0*/  @!P0 BRA `(.L_x_83) ;  /* 0x0000004800f08947 */ /* 0x004fea0003800000 */
.L_x_175:
        /* <DEDUP_REMOVED lines=9> */
.L_x_177:
        /* <DEDUP_REMOVED lines=9> */
.L_x_179:
[----:B------:R-:W-:-:S04]  /*46e0*/  UIADD3 UR4, UPT, UPT, UR4, 0x1, URZ ;  /* 0x0000000104047890 */ /* 0x000fc8000fffe0ff */
[----:B------:R-:W-:-:S04]  /*46f0*/  UISETP.NE.AND UP0, UPT, UR4, 0x4, UPT ;  /* 0x000000040400788c */ /* 0x000fc8000bf05270 */
[----:B------:R-:W-:Y:S02]  /*4700*/  USEL UR5, URZ, 0x1, UP0 ;  /* 0x00000001ff057887 */ /* 0x000fe40008000000 */
[----:B------:R-:W-:-:S04]  /*4710*/  USEL UR4, UR4, URZ, UP0 ;  /* 0x000000ff04047287 */ /* 0x000fc80008000000 */
[----:B------:R-:W-:Y:S01]  /*4720*/  ULEA UR4, UR4, UR7, 0x3 ;  /* 0x0000000704047291 */ /* 0x000fe2000f8e18ff */
[----:B-1----:R-:W-:-:S04]  /*4730*/  LOP3.LUT R3, R2, UR5, RZ, 0x3c, !PT ;  /* 0x0000000502037c12 */ /* 0x002fc8000f8e3cff */
[----:B------:R-:W-:Y:S01]  /*4740*/  SHF.L.U32 R3, R3, 0x1f, RZ ;  /* 0x0000001f03037819 */ /* 0x000fe200000006ff */
[----:B------:R-:W-:-:S04]  /*4750*/  IMAD.U32 R0, RZ, RZ, UR4 ;  /* 0x00000004ff007e24 */ /* 0x000fc8000f8e00ff */
[----:B------:R1:W2:Y:S03]  /*4760*/  SYNCS.PHASECHK.TRANS64.TRYWAIT P0, [R0+URZ], R3 ;  /* 0x00000003000075a7 */ /* 0x0002a600080011ff */
[----:B--2---:R-:W-:Y:S05]  /*4770*/  @!P0 NANOSLEEP.SYNCS 0x989680 ;  /* 0x009896800000895d */ /* 0x004fea0003900000 */
[----:B------:R-:W2:Y:S02]  /*4780*/  @!P0 SYNCS.PHASECHK.TRANS64 P0, [R0+URZ], R3 ;  /* 0x00000003000085a7 */ /* 0x000ea400080010ff */
[----:B--2---:R-:W-:Y:S05]  /*4790*/  @P0 BRA `(.L_x_86) ;  /* 0x0000000000200947 */ /* 0x004fea0003800000 */
.L_x_87:
[----:B--2---:R2:W4:Y:S02]  /*47a0*/  SYNCS.PHASECHK.TRANS64.TRYWAIT P0, [R0+URZ], R3 ;  /* 0x00000003000075a7 */ /* 0x00452400080011ff */
[----:B----4-:R-:W-:Y:S05]  /*47b0*/  @!P0 NANOSLEEP.SYNCS 0x989680 ;  /* 0x009896800000895d */ /* 0x010fea0003900000 */
[----:B------:R-:W4:Y:S02]  /*47c0*/  @!P0 SYNCS.PHASECHK.TRANS64 P0, [R0+URZ], R3 ;  /* 0x00000003000085a7 */ /* 0x000f2400080010ff */
[----:B----4-:R-:W-:Y:S05]  /*47d0*/  @!P0 BRA `(.L_x_87) ;  /* 0xfffffffc00f08947 */ /* 0x010fea000383ffff */
[----:B------:R-:W-:Y:S05]  /*47e0*/  BRA `(.L_x_86) ;  /* 0x00000000000c7947 */ /* 0x000fea0003800000 */
.L_x_82:
[----:B------:R-:W-:-:S04]  /*47f0*/  UIADD3 UR4, UPT, UPT, UR26, 0x160, URZ ;  /* 0x000001601a047890 */ /* 0x000fc8000fffe0ff */
[----:B------:R-:W-:-:S09]  /*4800*/  UPRMT UR4, UR45, 0x654, UR4 ;  /* 0x000006542d047896 */ /* 0x000fd20008000004 */
[----:B------:R-:W-:Y:S03]  /*4810*/  SYNCS.ARRIVE.TRANS64.RED.A1T0 RZ, [UR4], RZ ;  /* 0x000000ffffff79a7 */ /* 0x000fe60008100404 */
.L_x_86:
[----:B-12---:R-:W-:Y:S01]  /*4820*/  SHF.L.U32 R3, RZ, 0x1f, RZ ;  /* 0x0000001fff037819 */ /* 0x006fe200000006ff */
[----:B------:R-:W-:Y:S01]  /*4830*/  UIADD3 UR4, UPT, UPT, UR26, 0x160, URZ ;  /* 0x000001601a047890 */ /* 0x000fe2000fffe0ff */
[----:B------:R-:W-:Y:S02]  /*4840*/  PLOP3.LUT P0, PT, PT, PT, UP1, 0x80, 0x8 ;  /* 0x000000000008781c */ /* 0x000fe40003f0f018 */
[----:B------:R-:W1:Y:S02]  /*4850*/  SYNCS.PHASECHK.TRANS64.TRYWAIT P1, [UR26+0x160], R3 ;  /* 0x00016003ff0075a7 */ /* 0x000e64000802111a */
[----:B-1----:R-:W-:Y:S09]  /*4860*/  @!P1 BRA `(.L_x_88) ;  /* 0x00000048008c9947 */ /* 0x002ff20003800000 */
.L_x_181:
[----:B------:R-:W-:Y:S01]  /*4870*/  @!UP1 UPRMT UR4, UR45, 0x654, UR4 ;  /* 0x000006542d049896 */ /* 0x000fe20008000004 */
[----:B------:R-:W-:Y:S01]  /*4880*/  UMOV UR5, 0xffff ;  /* 0x0000ffff00057882 */ /* 0x000fe20000000000 */
[----:B------:R-:W-:-:S07]  /*4890*/  UMOV UR6, 0x1 ;  /* 0x0000000100067882 */ /* 0x000fce0000000000 */
[----:B------:R-:W-:Y:S01]  /*48a0*/  @!P0 SYNCS.ARRIVE.TRANS64.RED.A1T0 RZ, [UR4], RZ ;  /* 0x000000ffffff89a7 */ /* 0x000fe20008100404 */
[----:B------:R-:W-:Y:S01]  /*48b0*/  NOP ;  /* 0x0000000000007918 */ /* 0x000fe20000000000 */
[----:B-1----:R-:W1:Y:S01]  /*48c0*/  LDS R0, [UR8+0x14] ;  /* 0x00001408ff007984 */ /* 0x002e620008000800 */
[----:B------:R-:W-:-:S04]  /*48d0*/  ULOP3.LUT UR4, UR44, 0xffff, URZ, 0xc0, !UPT ;  /* 0x0000ffff2c047892 */ /* 0x000fc8000f8ec0ff */
[----:B------:R-:W-:-:S04]  /*48e0*/  USHF.R.U32.HI UR4, URZ, 0x5, UR4 ;  /* 0x00000005ff047899 */ /* 0x000fc80008011604 */
[----:B------:R-:W-:Y:S02]  /*48f0*/  USHF.L.U32 UR5, UR5, UR4, URZ ;  /* 0x0000000405057299 */ /* 0x000fe400080006ff */
[----:B------:R-:W-:-:S04]  /*4900*/  USHF.L.U32 UR4, UR6, UR4, URZ ;  /* 0x0000000406047299 */ /* 0x000fc800080006ff */
[----:B-1----:R-:W-:-:S04]  /*4910*/  LOP3.LUT R0, R0, UR5, RZ, 0xc0, !PT ;  /* 0x0000000500007c12 */ /* 0x002fc8000f8ec0ff */
[----:B------:R-:W-:-:S13]  /*4920*/  ISETP.NE.AND P0, PT, R0, UR5, PT ;  /* 0x0000000500007c0c */ /* 0x000fda000bf05270 */
[----:B------:R-:W-:Y:S05]  /*4930*/  @P0 BRA `(.L_x_89) ;  /* 0x0000000000580947 */ /* 0x000fea0003800000 */
[----:B------:R-:W1:Y:S02]  /*4940*/  LDS R0, [UR8+0x18] ;  /* 0x00001808ff007984 */ /* 0x000e640008000800 */
[----:B-1----:R-:W-:-:S04]  /*4950*/  LOP3.LUT R0, R0, UR4, RZ, 0xc0, !PT ;  /* 0x0000000400007c12 */ /* 0x002fc8000f8ec0ff */
[----:B------:R-:W-:-:S13]  /*4960*/  ISETP.NE.AND P0, PT, R0, UR4, PT ;  /* 0x0000000400007c0c */ /* 0x000fda000bf05270 */
[----:B------:R-:W-:Y:S05]  /*4970*/  @P0 BRA `(.L_x_90) ;  /* 0x00000000003c0947 */ /* 0x000fea0003800000 */
[----:B------:R-:W1:Y:S01]  /*4980*/  S2R R2, SR_LANEID ;  /* 0x0000000000027919 */ /* 0x000e620000000000 */
[----:B------:R-:W-:Y:S01]  /*4990*/  ULOP3.LUT UR5, URZ, UR5, URZ, 0x33, !UPT ;  /* 0x00000005ff057292 */ /* 0x000fe2000f8e33ff */
[----:B------:R-:W-:Y:S01]  /*49a0*/  LOP3.LUT R4, RZ, UR4, RZ, 0x33, !PT ;  /* 0x00000004ff047c12 */ /* 0x000fe2000f8e33ff */
[----:B------:R-:W-:Y:S02]  /*49b0*/  VOTEU.ANY UR4, UPT, PT ;  /* 0x0000000000047886 */ /* 0x000fe400038e0100 */
[----:B------:R-:W-:Y:S01]  /*49c0*/  UFLO.U32 UR4, UR4 ;  /* 0x00000004000472bd */ /* 0x000fe200080e0000 */
[----:B------:R-:W2:Y:S01]  /*49d0*/  REDUX UR6, R4 ;  /* 0x00000000040673c4 */ /* 0x000ea20000000000 */
[----:B------:R-:W-:-:S06]  /*49e0*/  IMAD.U32 R0, RZ, RZ, UR5 ;  /* 0x00000005ff007e24 */ /* 0x000fcc000f8e00ff */
[----:B------:R4:W-:Y:S01]  /*49f0*/  UTCATOMSWS.AND URZ, UR5 ;  /* 0x0000000500ff79e3 */ /* 0x0009e20008000000 */
[----:B------:R-:W3:Y:S01]  /*4a00*/  REDUX UR7, R0 ;  /* 0x00000000000773c4 */ /* 0x000ee20000000000 */
[----:B-1----:R-:W-:Y:S01]  /*4a10*/  ISETP.EQ.U32.AND P0, PT, R2, UR4, PT ;  /* 0x0000000402007c0c */ /* 0x002fe2000bf02070 */
[----:B--2---:R-:W-:Y:S01]  /*4a20*/  IMAD.U32 R2, RZ, RZ, UR6 ;  /* 0x00000006ff027e24 */ /* 0x004fe2000f8e00ff */
[----:B---3--:R-:W-:-:S11]  /*4a30*/  MOV R3, UR7 ;  /* 0x0000000700037c02 */ /* 0x008fd60008000f00 */
[----:B------:R4:W-:Y:S04]  /*4a40*/  @P0 ATOMS.AND RZ, [UR8+0x14], R3 ;  /* 0x00001403ffff098c */ /* 0x0009e8000a800008 */
[----:B------:R4:W-:Y:S01]  /*4a50*/  @P0 ATOMS.AND RZ, [UR8+0x18], R2 ;  /* 0x00001802ffff098c */ /* 0x0009e2000a800008 */
[----:B------:R-:W-:Y:S05]  /*4a60*/  BRA `(.L_x_91) ;  /* 0x0000000000147947 */ /* 0x000fea0003800000 */
.L_x_90:
[----:B------:R-:W-:Y:S02]  /*4a70*/  MOV R2, 0x4a90 ;  /* 0x00004a9000027802 */ /* 0x000fe40000000f00 */
[----:B---3-5:R-:W-:Y:S05]  /*4a80*/  CALL.REL.NOINC `($__internal_0_$__cuda_sm10x_tcgen05_guardrail_trap_col_being_dealloced_not_returned_by_alloc) ;  /* 0x0000004800f87944 */ /* 0x028fea0003c00000 */
[----:B------:R-:W-:Y:S05]  /*4a90*/  BRA `(.L_x_91) ;  /* 0x0000000000087947 */ /* 0x000fea0003800000 */
.L_x_89:
[----:B------:R-:W-:Y:S02]  /*4aa0*/  MOV R2, 0x4ac0 ;  /* 0x00004ac000027802 */ /* 0x000fe40000000f00 */
[----:B---3-5:R-:W-:Y:S05]  /*4ab0*/  CALL.REL.NOINC `($__internal_2_$__cuda_sm10x_tcgen05_guardrail_trap_unallocated_columns_being_dealloced) ;  /* 0x0000004c00047944 */ /* 0x028fea0003c00000 */
.L_x_91:
[----:B------:R-:W-:Y:S01]  /*4ac0*/  NOP ;  /* 0x0000000000007918 */ /* 0x000fe20000000000 */
[----:B----4-:R-:W-:Y:S05]  /*4ad0*/  EXIT ;  /* 0x000000000000794d */ /* 0x010fea0003800000 */
.L_x_62:
[----:B------:R-:W-:-:S09]  /*4ae0*/  UISETP.NE.OR UP0, UPT, UR22, 0x3, !UP5 ;  /* 0x000000031600788c */ /* 0x000fd2000ef05670 */
[----:B------:R-:W-:Y:S05]  /*4af0*/  BRA.U UP0, `(.L_x_92) ;  /* 0x0000000d00fc7547 */ /* 0x000fea000b800000 */
[----:B------:R-:W2:Y:S01]  /*4b00*/  S2UR UR6, SR_CgaCtaId ;  /* 0x00000000000679c3 */ /* 0x000ea20000008800 */
[----:B------:R-:W3:Y:S01]  /*4b10*/  LDCU UR33, c[0x0][0x370] ;  /* 0x00006e00ff2177ac */ /* 0x000ee20008000800 */
[----:B------:R-:W-:Y:S02]  /*4b20*/  HFMA2 R13, -RZ, RZ, 0, 0 ;  /* 0x00000000ff0d7431 */ /* 0x000fe400000001ff */
[----:B------:R-:W-:Y:S01]  /*4b30*/  IMAD.MOV.U32 R15, RZ, RZ, 0x1 ;  /* 0x00000001ff0f7424 */ /* 0x000fe200078e00ff */
[----:B------:R-:W-:Y:S01]  /*4b40*/  MOV R7, 0x2000 ;  /* 0x0000200000077802 */ /* 0x000fe20000000f00 */
[----:B------:R-:W3:Y:S01]  /*4b50*/  LDCU.128 UR28, c[0x0][0xb10] ;  /* 0x00016200ff1c77ac */ /* 0x000ee20008000c00 */
[----:B------:R-:W-:Y:S01]  /*4b60*/  IMAD.MOV.U32 R14, RZ, RZ, RZ ;  /* 0x000000ffff0e7224 */ /* 0x000fe200078e00ff */
[----:B------:R-:W4:Y:S01]  /*4b70*/  LDC.64 R16, c[0x0][0x348] ;  /* 0x0000d200ff107b82 */ /* 0x000f220000000a00 */
[----:B------:R-:W1:Y:S01]  /*4b80*/  LDCU UR27, c[0x0][0x374] ;  /* 0x00006e80ff1b77ac */ /* 0x000e620008000800 */
[----:B------:R-:W1:Y:S06]  /*4b90*/  LDCU UR15, c[0x0][0xb0c] ;  /* 0x00016180ff0f77ac */ /* 0x000e6c0008000800 */
[----:B------:R-:W4:Y:S01]  /*4ba0*/  LDC.64 R2, c[0x0][0x888] ;  /* 0x00022200ff027b82 */ /* 0x000f220000000a00 */
[----:B------:R-:W1:Y:S01]  /*4bb0*/  LDCU UR38, c[0x0][0xb20] ;  /* 0x00016400ff2677ac */ /* 0x000e620008000800 */
[----:B------:R-:W1:Y:S06]  /*4bc0*/  LDCU UR4, c[0x0][0xb30] ;  /* 0x00016600ff0477ac */ /* 0x000e6c0008000800 */
[----:B------:R-:W4:Y:S01]  /*4bd0*/  LDC.64 R4, c[0x0][0x890] ;  /* 0x00022400ff047b82 */ /* 0x000f220000000a00 */
[----:B------:R-:W-:Y:S01]  /*4be0*/  UMOV UR24, 0x400 ;  /* 0x0000040000187882 */ /* 0x000fe20000000000 */
[----:B------:R-:W-:-:S02]  /*4bf0*/  UPLOP3.LUT UP3, UPT, UPT, UPT, UPT, 0x40, 0x4 ;  /* 0x000000000004789c */ /* 0x000fc40003f6e870 */
[----:B--2---:R-:W-:Y:S02]  /*4c00*/  ULEA UR24, UR6, UR24, 0x18 ;  /* 0x0000001806187291 */ /* 0x004fe4000f8ec0ff */
[----:B---3--:R-:W-:Y:S02]  /*4c10*/  UIMAD.WIDE.U32 UR6, UR33, UR28, URZ ;  /* 0x0000001c210672a5 */ /* 0x008fe4000f8e00ff */
[----:B-1----:R-:W-:Y:S02]  /*4c20*/  UIMAD.WIDE.U32 UR8, UR27, UR31, URZ ;  /* 0x0000001f1b0872a5 */ /* 0x002fe4000f8e00ff */
[----:B------:R-:W-:Y:S02]  /*4c30*/  UISETP.GE.AND UP0, UPT, UR40, 0x1, UPT ;  /* 0x000000012800788c */ /* 0x000fe4000bf06270 */
[----:B------:R-:W-:Y:S01]  /*4c40*/  UISETP.NE.AND UP4, UPT, UR40, 0x1, UPT ;  /* 0x000000012800788c */ /* 0x000fe2000bf85270 */
[----:B------:R-:W-:Y:S02]  /*4c50*/  UMOV UR6, UR7 ;  /* 0x0000000700067c82 */ /* 0x000fe40008000000 */
[----:B------:R-:W-:Y:S01]  /*4c60*/  UMOV UR34, UR9 ;  /* 0x0000000900227c82 */ /* 0x000fe20008000000 */
[----:B------:R-:W1:Y:S01]  /*4c70*/  LDCU.64 UR16, c[0x0][0xb28] ;  /* 0x00016500ff1077ac */ /* 0x000e620008000a00 */
[----:B------:R-:W-:-:S02]  /*4c80*/  UISETP.NE.AND UP6, UPT, UR15, 0x1, UPT ;  /* 0x000000010f00788c */ /* 0x000fc4000bfc5270 */
[----:B------:R-:W-:Y:S02]  /*4c90*/  UISETP.NE.AND UP5, UPT, UR30, 0x1, UPT ;  /* 0x000000011e00788c */ /* 0x000fe4000bfa5270 */
[----:B------:R-:W-:Y:S02]  /*4ca0*/  USHF.R.U32.HI UR35, URZ, UR29, UR6 ;  /* 0x0000001dff237299 */ /* 0x000fe40008011606 */
[----:B------:R-:W-:Y:S02]  /*4cb0*/  USHF.R.U32.HI UR34, URZ, UR38, UR34 ;  /* 0x00000026ff227299 */ /* 0x000fe40008011622 */
[----:B------:R-:W-:Y:S01]  /*4cc0*/  UISETP.NE.AND UP2, UPT, UR4, 0x1, UPT ;  /* 0x000000010400788c */ /* 0x000fe2000bf45270 */
[----:B------:R-:W-:-:S10]  /*4cd0*/  UMOV UR12, URZ ;  /* 0x000000ff000c7c82 */ /* 0x000fd40008000000 */
.L_x_101:
[C---:B------:R-:W-:Y:S02]  /*4ce0*/  LEA R12, R14.reuse, UR24, 0x3 ;  /* 0x000000180e0c7c11 */ /* 0x040fe4000f8e18ff */
[----:B------:R-:W-:Y:S02]  /*4cf0*/  SHF.L.U32 R9, R13, 0x1f, RZ ;  /* 0x0000001f0d097819 */ /* 0x000fe400000006ff */
[----:B------:R-:W-:Y:S02]  /*4d00*/  LEA R10, R14, UR24, 0x4 ;  /* 0x000000180e0a7c11 */ /* 0x000fe4000f8e20ff */
[----:B------:R-:W2:Y:S02]  /*4d10*/  SYNCS.PHASECHK.TRANS64.TRYWAIT P0, [R12+URZ+0xe0], R9 ;  /* 0x0000e0090c0075a7 */ /* 0x000ea400080011ff */
[----:B--23--:R-:W-:Y:S05]  /*4d20*/  @!P0 BRA `(.L_x_93) ;  /* 0x0000004400748947 */ /* 0x00cfea0003800000 */
.L_x_182:
[----:B--2---:R-:W2:Y:S01]  /*4d30*/  LDS.128 R8, [R10+0x170] ;  /* 0x000170000a087984 */ /* 0x004ea20000000c00 */
[----:B------:R-:W-:Y:S01]  /*4d40*/  UISETP.GE.AND UP0, UPT, UR40, 0x1, UPT ;  /* 0x000000012800788c */ /* 0x000fe2000bf06270 */
[----:B------:R-:W-:Y:S01]  /*4d50*/  @!PT LDS RZ, [RZ] ;  /* 0x00000000fffff984 */ /* 0x000fe20000000800 */
[----:B------:R-:W-:Y:S01]  /*4d60*/  @!PT LDS RZ, [RZ] ;  /* 0x00000000fffff984 */ /* 0x000fe20000000800 */
[----:B------:R-:W-:Y:S01]  /*4d70*/  @!PT LDS RZ, [RZ] ;  /* 0x00000000fffff984 */ /* 0x000fe20000000800 */
[----:B------:R-:W-:Y:S01]  /*4d80*/  @!PT LDS RZ, [RZ] ;  /* 0x00000000fffff984 */ /* 0x000fe20000000800 */
[----:B------:R3:W-:Y:S06]  /*4d90*/  MEMBAR.ALL.CTA ;  /* 0x0000000000007992 */ /* 0x0007ec0000008000 */
[----:B---3--:R-:W3:Y:S01]  /*4da0*/  FENCE.VIEW.ASYNC.S ;  /* 0x00000000000073c6 */ /* 0x008ee20000000000 */
[----:B--2---:R-:W-:Y:S11]  /*4db0*/  LOP3.LUT P0, RZ, R10, 0x1, RZ, 0xc0, !PT ;  /* 0x000000010aff7812 */ /* 0x004ff6000780c0ff */
[----:B------:R-:W-:Y:S02]  /*4dc0*/  @!UPT UIADD3 URZ, UPT, UPT, URZ, URZ, URZ ;  /* 0x000000fffffff290 */ /* 0x000fe4000fffe0ff */
[----:B---3--:R-:W-:Y:S01]  /*4dd0*/  VOTEU.ANY UP1, P0 ;  /* 0x0000000000ff7886 */ /* 0x008fe20000020100 */
[----:B------:R-:W-:Y:S11]  /*4de0*/  PLOP3.LUT P0, PT, PT, PT, UP1, 0x80, 0x8 ;  /* 0x000000000008781c */ /* 0x000ff60003f0f018 */
[----:B------:R-:W-:Y:S02]  /*4df0*/  @!UPT UIADD3 URZ, UPT, UPT, URZ, URZ, URZ ;  /* 0x000000fffffff290 */ /* 0x000fe4000fffe0ff */
[----:B------:R-:W-:Y:S02]  /*4e00*/  @P0 SHF.R.U32.HI R0, RZ, 0x10, R9 ;  /* 0x00000010ff000819 */ /* 0x000fe40000011609 */
[----:B------:R-:W-:Y:S02]  /*4e10*/  @P0 MOV R6, R8 ;  /* 0x0000000800060202 */ /* 0x000fe40000000f00 */
[----:B------:R-:W-:Y:S01]  /*4e20*/  @P0 R2UR UR4, R0 ;  /* 0x00000000000402ca */ /* 0x000fe200000e0000 */
[----:B------:R-:W-:Y:S01]  /*4e30*/  VIADD R0, R12, 0xf0 ;  /* 0x000000f00c007836 */ /* 0x000fe20000000000 */
[----:B------:R-:W-:Y:S02]  /*4e40*/  @P0 LOP3.LUT R8, R9, 0xffff, RZ, 0xc0, !PT ;  /* 0x0000ffff09080812 */ /* 0x000fe400078ec0ff */
[----:B------:R-:W-:Y:S02]  /*4e50*/  @P0 R2UR UR6, R6 ;  /* 0x00000000060602ca */ /* 0x000fe400000e0000 */
[----:B------:R-:W-:Y:S02]  /*4e60*/  PRMT R0, RZ, 0x654, R0 ;  /* 0x00000654ff007816 */ /* 0x000fe40000000000 */
[----:B------:R-:W-:Y:S02]  /*4e70*/  @P0 R2UR UR5, R8 ;  /* 0x00000000080502ca */ /* 0x000fe400000e0000 */
[----:B------:R2:W-:Y:S03]  /*4e80*/  SYNCS.ARRIVE.TRANS64.RED.A1T0 RZ, [R0+URZ], RZ ;  /* 0x000000ff00ff79a7 */ /* 0x0005e600081004ff */
[----:B------:R-:W-:Y:S04]  /*4e90*/  @UP1 UMOV UR25, UR4 ;  /* 0x0000000400191c82 */ /* 0x000fe80008000000 */
[----:B------:R-:W-:Y:S04]  /*4ea0*/  @UP1 UMOV UR14, UR6 ;  /* 0x00000006000e1c82 */ /* 0x000fe80008000000 */
[----:B------:R-:W-:Y:S01]  /*4eb0*/  @UP1 UMOV UR13, UR5 ;  /* 0x00000005000d1c82 */ /* 0x000fe20008000000 */
[----:B------:R-:W-:Y:S05]  /*4ec0*/  BRA.U !UP0, `(.L_x_94) ;  /* 0x0000000108a47547 */ /* 0x000fea000b800000 */
[----:B------:R-:W-:Y:S02]  /*4ed0*/  UIMAD.WIDE.U32 UR8, UR13, UR31, URZ ;  /* 0x0000001f0d0872a5 */ /* 0x000fe4000f8e00ff */
[----:B------:R-:W-:Y:S02]  /*4ee0*/  UIMAD.WIDE.U32 UR10, UR14, UR28, URZ ;  /* 0x0000001c0e0a72a5 */ /* 0x000fe4000f8e00ff */
[----:B------:R-:W-:Y:S02]  /*4ef0*/  USEL UR4, UR27, UR34, !UP5 ;  /* 0x000000221b047287 */ /* 0x000fe4000e800000 */
[----:B------:R-:W-:Y:S02]  /*4f00*/  USEL UR7, UR33, UR35, !UP6 ;  /* 0x0000002321077287 */ /* 0x000fe4000f000000 */
[----:B-1----:R-:W-:Y:S02]  /*4f10*/  UIMAD.WIDE.U32 UR18, UR4, UR16, URZ ;  /* 0x00000010041272a5 */ /* 0x002fe4000f8e00ff */
[----:B------:R-:W-:Y:S01]  /*4f20*/  UIMAD.WIDE.U32 UR20, UR7, UR16, URZ ;  /* 0x00000010071472a5 */ /* 0x000fe2000f8e00ff */
[----:B------:R-:W-:Y:S02]  /*4f30*/  UMOV UR5, UR9 ;  /* 0x0000000900057c82 */ /* 0x000fe40008000000 */
[----:B------:R-:W-:Y:S03]  /*4f40*/  USHF.R.U32.HI UR6, URZ, UR38, UR5 ;  /* 0x00000026ff067299 */ /* 0x000fe60008011605 */
[----:B------:R-:W-:Y:S01]  /*4f50*/  UMOV UR5, UR11 ;  /* 0x0000000b00057c82 */ /* 0x000fe20008000000 */
[----:B------:R-:W-:Y:S02]  /*4f60*/  USEL UR6, UR13, UR6, !UP5 ;  /* 0x000000060d067287 */ /* 0x000fe4000e800000 */
[----:B------:R-:W-:Y:S02]  /*4f70*/  USHF.R.U32.HI UR8, URZ, UR29, UR5 ;  /* 0x0000001dff087299 */ /* 0x000fe40008011605 */
[----:B------:R-:W-:Y:S01]  /*4f80*/  UIMAD.WIDE.U32 UR10, UR6, UR16, URZ ;  /* 0x00000010060a72a5 */ /* 0x000fe2000f8e00ff */
[----:B------:R-:W-:Y:S02]  /*4f90*/  UMOV UR5, UR19 ;  /* 0x0000001300057c82 */ /* 0x000fe40008000000 */
[----:B------:R-:W-:Y:S03]  /*4fa0*/  @UP4 USHF.R.U32.HI UR4, URZ, UR17, UR5 ;  /* 0x00000011ff044299 */ /* 0x000fe60008011605 */
[----:B------:R-:W-:Y:S01]  /*4fb0*/  UMOV UR5, UR21 ;  /* 0x0000001500057c82 */ /* 0x000fe20008000000 */
[----:B------:R-:W-:Y:S02]  /*4fc0*/  UIMAD UR4, UR40, UR4, URZ ;  /* 0x00000004280472a4 */ /* 0x000fe4000f8e02ff */
[----:B------:R-:W-:Y:S02]  /*4fd0*/  @UP4 USHF.R.U32.HI UR7, URZ, UR17, UR5 ;  /* 0x00000011ff074299 */ /* 0x000fe40008011605 */
[----:B------:R-:W-:Y:S02]  /*4fe0*/  USEL UR5, UR14, UR8, !UP6 ;  /* 0x000000080e057287 */ /* 0x000fe4000f000000 */
[----:B------:R-:W-:Y:S02]  /*4ff0*/  UIMAD UR8, UR40, UR7, URZ ;  /* 0x00000007280872a4 */ /* 0x000fe4000f8e02ff */
[----:B------:R-:W-:Y:S03]  /*5000*/  UISETP.GE.AND UP0, UPT, UR6, UR4, UPT ;  /* 0x000000040600728c */ /* 0x000fe6000bf06270 */
[----:B------:R-:W-:Y:S01]  /*5010*/  UMOV UR4, UR11 ;  /* 0x0000000b00047c82 */ /* 0x000fe20008000000 */
[----:B------:R-:W-:Y:S02]  /*5020*/  UISETP.GE.OR UP0, UPT, UR5, UR8, UP0 ;  /* 0x000000080500728c */ /* 0x000fe40008706670 */
[----:B------:R-:W-:Y:S02]  /*5030*/  USHF.R.U32.HI UR4, URZ, UR17, UR4 ;  /* 0x00000011ff047299 */ /* 0x000fe40008011604 */
[----:B------:R-:W-:Y:S02]  /*5040*/  UIMAD.WIDE.U32 UR8, UR5, UR16, URZ ;  /* 0x00000010050872a5 */ /* 0x000fe4000f8e00ff */
[----:B------:R-:W-:Y:S04]  /*5050*/  USEL UR10, UR6, UR4, !UP4 ;  /* 0x00000004060a7287 */ /* 0x000fe8000e000000 */
[----:B------:R-:W-:Y:S01]  /*5060*/  UIADD3 UR11, UPT, UPT, -UR10, URZ, URZ ;  /* 0x000000ff0a0b7290 */ /* 0x000fe2000fffe1ff */
[----:B------:R-:W-:Y:S02]  /*5070*/  @!UP0 UMOV UR4, UR9 ;  /* 0x0000000900048c82 */ /* 0x000fe40008000000 */
[----:B------:R-:W-:Y:S02]  /*5080*/  @!UP0 USHF.R.U32.HI UR4, URZ, UR17, UR4 ;  /* 0x00000011ff048299 */ /* 0x000fe40008011604 */
[----:B------:R-:W-:Y:S02]  /*5090*/  UIMAD UR8, UR40, UR11, UR6 ;  /* 0x0000000b280872a4 */ /* 0x000fe4000f8e0206 */
[----:B------:R-:W-:Y:S04]  /*50a0*/  @!UP0 USEL UR4, UR5, UR4, !UP4 ;  /* 0x0000000405048287 */ /* 0x000fe8000e000000 */
[----:B------:R-:W-:Y:S02]  /*50b0*/  @!UP0 UIMAD UR8, UR7, UR8, UR4 ;  /* 0x00000008070882a4 */ /* 0x000fe4000f8e0204 */
[----:B------:R-:W-:Y:S02]  /*50c0*/  @!UP0 UIADD3 UR9, UPT, UPT, UR10, -UR4, URZ ;  /* 0x800000040a098290 */ /* 0x000fe4000fffe0ff */
[----:B------:R-:W-:Y:S02]  /*50d0*/  UIADD3 UR4, UPT, UPT, -UR5, URZ, URZ ;  /* 0x000000ff05047290 */ /* 0x000fe4000fffe1ff */
[----:B------:R-:W-:Y:S02]  /*50e0*/  UIADD3 UR7, UPT, UPT, -UR6, URZ, URZ ;  /* 0x000000ff06077290 */ /* 0x000fe4000fffe1ff */
[----:B------:R-:W-:Y:S02]  /*50f0*/  @!UP0 UIMAD UR6, UR9, UR40, UR5 ;  /* 0x00000028090682a4 */ /* 0x000fe4000f8e0205 */
[----:B------:R-:W-:Y:S02]  /*5100*/  UIMAD UR14, UR15, UR4, UR14 ;  /* 0x000000040f0e72a4 */ /* 0x000fe4000f8e020e */
[----:B------:R-:W-:Y:S01]  /*5110*/  UIMAD UR13, UR30, UR7, UR13 ;  /* 0x000000071e0d72a4 */ /* 0x000fe2000f8e020d */
[----:B------:R-:W-:Y:S02]  /*5120*/  @!UP0 UMOV UR5, UR8 ;  /* 0x0000000800058c82 */ /* 0x000fe40008000000 */
[----:B------:R-:W-:Y:S02]  /*5130*/  UIMAD UR14, UR5, UR15, UR14 ;  /* 0x0000000f050e72a4 */ /* 0x000fe4000f8e020e */
[----:B------:R-:W-:Y:S11]  /*5140*/  UIMAD UR13, UR6, UR30, UR13 ;  /* 0x0000001e060d72a4 */ /* 0x000ff6000f8e020d */
[----:B------:R-:W-:Y:S01]  /*5150*/  @!UPT UIADD3 URZ, UPT, UPT, URZ, URZ, URZ ;  /* 0x000000fffffff290 */ /* 0x000fe2000fffe0ff */
.L_x_94:
[----:B------:R-:W3:Y:S01]  /*5160*/  @!UP2 LDCU.128 UR20, c[0x0][0xb10] ;  /* 0x00016200ff14a7ac */ /* 0x000ee20008000c00 */
[C---:B----4-:R-:W-:Y:S02]  /*5170*/  ISETP.NE.U32.AND P1, PT, R4.reuse, RZ, PT ;  /* 0x000000ff0400720c */ /* 0x050fe40003f25070 */
[----:B------:R-:W-:Y:S02]  /*5180*/  ISETP.NE.U32.AND P0, PT, R4, RZ, PT ;  /* 0x000000ff0400720c */ /* 0x000fe40003f05070 */
[C---:B------:R-:W-:Y:S02]  /*5190*/  ISETP.NE.AND.EX P1, PT, R5.reuse, RZ, PT, P1 ;  /* 0x000000ff0500720c */ /* 0x040fe40003f25310 */
[----:B------:R-:W-:Y:S01]  /*51a0*/  ISETP.NE.AND.EX P0, PT, R5, RZ, PT, P0 ;  /* 0x000000ff0500720c */ /* 0x000fe20003f05300 */
[----:B------:R-:W4:Y:S01]  /*51b0*/  @!UP2 LDCU UR5, c[0x0][0xb0c] ;  /* 0x00016180ff05a7ac */ /* 0x000f220008000800 */
[----:B------:R-:W-:Y:S02]  /*51c0*/  USHF.L.U32 UR11, UR26, 0x7, URZ ;  /* 0x000000071a0b7899 */ /* 0x000fe400080006ff */
[----:B------:R-:W-:Y:S02]  /*51d0*/  USHF.L.U32 UR10, UR32, 0x6, URZ ;  /* 0x00000006200a7899 */ /* 0x000fe400080006ff */
[----:B---3--:R-:W-:Y:S07]  /*51e0*/  UIMAD.WIDE.U32 UR6, UR14, UR20, URZ ;  /* 0x000000140e0672a5 */ /* 0x008fee000f8e00ff */
[----:B------:R-:W-:Y:S01]  /*51f0*/  @!UP2 UMOV UR4, UR7 ;  /* 0x000000070004ac82 */ /* 0x000fe20008000000 */
[----:B----4-:R-:W-:Y:S02]  /*5200*/  @!UP2 UISETP.NE.AND UP0, UPT, UR5, 0x1, UPT ;  /* 0x000000010500a88c */ /* 0x010fe4000bf05270 */
[----:B------:R-:W-:Y:S02]  /*5210*/  @!UP2 USHF.R.U32.HI UR4, URZ, UR21, UR4 ;  /* 0x00000015ff04a299 */ /* 0x000fe40008011604 */
[----:B------:R-:W-:Y:S02]  /*5220*/  UIMAD.WIDE.U32 UR6, UR13, UR23, URZ ;  /* 0x000000170d0672a5 */ /* 0x000fe4000f8e00ff */
[----:B------:R-:W-:Y:S02]  /*5230*/  @!UP2 USEL UR8, UR14, UR4, !UP0 ;  /* 0x000000040e08a287 */ /* 0x000fe4000c000000 */
[----:B------:R-:W-:Y:S03]  /*5240*/  @!UP2 UISETP.NE.AND UP0, UPT, UR22, 0x1, UPT ;  /* 0x000000011600a88c */ /* 0x000fe6000bf05270 */
[----:B------:R-:W-:Y:S02]  /*5250*/  @!UP2 UMOV UR6, UR7 ;  /* 0x000000070006ac82 */ /* 0x000fe40008000000 */
[----:B------:R-:W3:Y:S02]  /*5260*/  @!UP2 LDCU UR4, c[0x0][0xb20] ;  /* 0x00016400ff04a7ac */ /* 0x000ee40008000800 */
[----:B---3--:R-:W-:Y:S04]  /*5270*/  @!UP2 USHF.R.U32.HI UR6, URZ, UR4, UR6 ;  /* 0x00000004ff06a299 */ /* 0x008fe80008011606 */
[----:B------:R-:W-:Y:S04]  /*5280*/  @!UP2 USEL UR6, UR13, UR6, !UP0 ;  /* 0x000000060d06a287 */ /* 0x000fe8000c000000 */
[----:B------:R-:W-:Y:S02]  /*5290*/  @!UP2 UIADD3 UR4, UPT, UPT, -UR8, UR6, URZ ;  /* 0x000000060804a290 */ /* 0x000fe4000fffe1ff */
[----:B------:R-:W-:Y:S02]  /*52a0*/  @!UP2 UIADD3 UR6, UPT, UPT, UR8, -UR6, URZ ;  /* 0x800000060806a290 */ /* 0x000fe4000fffe0ff */
[----:B------:R-:W-:Y:S02]  /*52b0*/  @!UP2 UIMAD UR14, UR4, UR5, UR14 ;  /* 0x00000005040ea2a4 */ /* 0x000fe4000f8e020e */
[----:B------:R-:W-:Y:S01]  /*52c0*/  @!UP2 UIMAD UR13, UR6, UR22, UR13 ;  /* 0x00000016060da2a4 */ /* 0x000fe2000f8e020d */
[----:B------:R-:W-:Y:S11]  /*52d0*/  BRA.U UP3, `(.L_x_95) ;  /* 0x0000000103107547 */ /* 0x000ff6000b800000 */
[----:B--2---:R-:W-:Y:S04]  /*52e0*/  MOV R0, UR37 ;  /* 0x0000002500007c02 */ /* 0x004fe80008000f00 */
[----:B------:R-:W-:Y:S04]  /*52f0*/  SHF.L.U32 R9, R0, 0x1f, RZ ;  /* 0x0000001f00097819 */ /* 0x000fe800000006ff */
[----:B------:R-:W2:Y:S02]  /*5300*/  SYNCS.PHASECHK.TRANS64.TRYWAIT P2, [UR24+0xd8], R9 ;  /* 0x0000d809ff0075a7 */ /* 0x000ea40008041118 */
[----:B--2---:R-:W-:Y:S05]  /*5310*/  @!P2 BRA `(.L_x_96) ;  /* 0x00000040000ca947 */ /* 0x004fea0003800000 */
.L_x_95:
[----:B------:R-:W-:Y:S05]  /*5320*/  @!P1 BRA `(.L_x_97) ;  /* 0x0000000000309947 */ /* 0x000fea0003800000 */
[----:B------:R-:W-:Y:S01]  /*5330*/  ISETP.NE.U32.AND P1, PT, R2, RZ, PT ;  /* 0x000000ff0200720c */ /* 0x000fe20003f25070 */
[----:B------:R-:W3:Y:S01]  /*5340*/  LDCU.64 UR4, c[0x0][0x358] ;  /* 0x00006b00ff0477ac */ /* 0x000ee20008000a00 */
[----:B------:R-:W-:Y:S02]  /*5350*/  IMAD.MOV.U32 R88, RZ, RZ, 0x1 ;  /* 0x00000001ff587424 */ /* 0x000fe400078e00ff */
[----:B------:R-:W-:Y:S11]  /*5360*/  ISETP.NE.AND.EX P1, PT, R3, RZ, PT, P1 ;  /* 0x000000ff0300720c */ /* 0x000ff60003f25310 */
[----:B------:R-:W-:Y:S02]  /*5370*/  @!UPT UIADD3 URZ, UPT, UPT, URZ, URZ, URZ ;  /* 0x000000fffffff290 */ /* 0x000fe4000fffe0ff */
[----:B--2---:R-:W2:Y:S01]  /*5380*/  @P1 LDC.64 R8, c[0x0][0x888] ;  /* 0x00022200ff081b82 */ /* 0x004ea20000000a00 */
[----:B------:R-:W-:Y:S04]  /*5390*/  @P1 IMAD R0, R4, UR36, RZ ;  /* 0x0000002404001c24 */ /* 0x000fe8000f8e02ff */
[----:B--2---:R-:W-:Y:S04]  /*53a0*/  @P1 IMAD.WIDE R8, R0, 0x4, R8 ;  /* 0x0000000400081825 */ /* 0x004fe800078e0208 */
[----:B------:R-:W-:Y:S01]  /*53b0*/  HFMA2 R0, -RZ, RZ, 0, 5.9604644775390625e-08 ;  /* 0x00000001ff007431 */ /* 0x000fe200000001ff */
[----:B---3-5:R3:W5:Y:S04]  /*53c0*/  @P1 LDG.E R41, desc[UR4][R8.64] ;  /* 0x0000000408291981 */ /* 0x028768000c1e1900 */
[----:B------:R-:W-:Y:S01]  /*53d0*/  @!P1 PRMT R88, R0, 0x7610, R88 ;  /* 0x0000761000589816 */ /* 0x000fe20000000058 */
[----:B---3--:R-:W4:Y:S06]  /*53e0*/  @!P1 LDC R41, c[0x0][0x880] ;  /* 0x00022000ff299b82 */ /* 0x008f2c0000000800 */
.L_x_97:
[----:B----45:R-:W-:Y:S01]  /*53f0*/  @!P0 FSETP.EQ.AND P1, PT, R41, RZ, PT ;  /* 0x000000ff2900820b */ /* 0x030fe20003f22000 */
[----:B------:R-:W-:Y:S01]  /*5400*/  @!UPT UIADD3 URZ, UPT, UPT, URZ, URZ, URZ ;  /* 0x000000fffffff290 */ /* 0x000fe2000fffe0ff */
[----:B------:R-:W-:Y:S11]  /*5410*/  @!P0 BRA `(.L_x_98) ;  /* 0x0000000000188947 */ /* 0x000ff60003800000 */
[----:B------:R-:W-:Y:S02]  /*5420*/  LOP3.LUT P0, RZ, R88, 0xff, RZ, 0xc0, !PT ;  /* 0x000000ff58ff7812 */ /* 0x000fe4000780c0ff */
[----:B------:R-:W-:Y:S04]  /*5430*/  ISETP.NE.U32.AND P1, PT, R2, RZ, PT ;  /* 0x000000ff0200720c */ /* 0x000fe80003f25070 */
[----:B------:R-:W-:Y:S04]  /*5440*/  ISETP.NE.AND.EX P1, PT, R3, RZ, PT, P1 ;  /* 0x000000ff0300720c */ /* 0x000fe80003f25310 */
[----:B------:R-:W-:Y:S03]  /*5450*/  PLOP3.LUT P1, PT, P1, PT, PT, 0x8, 0x80 ;  /* 0x000000000080781c */ /* 0x000fe60000f2e170 */
[----:B------:R-:W-:Y:S11]  /*5460*/  @P0 FSETP.EQ.AND P1, PT, R41, RZ, PT ;  /* 0x000000ff2900020b */ /* 0x000ff60003f22000 */
[----:B------:R-:W-:Y:S02]  /*5470*/  @!UPT UIADD3 URZ, UPT, UPT, URZ, URZ, URZ ;  /* 0x000000fffffff290 */ /* 0x000fe4000fffe0ff */
.L_x_98:
[----:B------:R-:W-:Y:S01]  /*5480*/  ULEA UR4, UR12, UR24, 0x3 ;  /* 0x000000180c047291 */ /* 0x000fe2000f8e18ff */
[----:B--2---:R-:W-:Y:S02]  /*5490*/  SHF.L.U32 R9, R15, 0x1f, RZ ;  /* 0x0000001f0f097819 */ /* 0x004fe400000006ff */
[----:B------:R-:W-:Y:S04]  /*54a0*/  ELECT P0, URZ, PT ;  /* 0x0000000000ff782f */ /* 0x000fe80003800000 */
[----:B------:R-:W-:Y:S02]  /*54b0*/  PLOP3.LUT P1, PT, P1, P0, PT, 0xf2, 0x2f ;  /* 0x00000000002f781c */ /* 0x000fe40000f21e72 */
[----:B------:R-:W2:Y:S11]  /*54c0*/  SYNCS.PHASECHK.TRANS64.TRYWAIT P2, [UR4+0xb8], R9 ;  /* 0x0000b809ff0075a7 */ /* 0x000eb60008041104 */
[----:B------:R-:W-:Y:S05]  /*54d0*/  @!P1 IADD3 R8, P0, PT, R16, 0x580, RZ ;  /* 0x0000058010089810 */ /* 0x000fea0007f1e0ff */
[----:B------:R-:W-:Y:S01]  /*54e0*/  @!P1 IMAD.X R6, RZ, RZ, R17, P0 ;  /* 0x000000ffff069224 */ /* 0x000fe200000e0611 */
[----:B--2---:R-:W-:Y:S07]  /*54f0*/  @!P2 BRA `(.L_x_99) ;  /* 0x0000003c00aca947 */ /* 0x004fee0003800000 */
.L_x_185:
[----:B------:R-:W3:Y:S01]  /*5500*/  S2UR UR20, SR_CgaCtaId ;  /* 0x00000000001479c3 */ /* 0x000ee20000008800 */
[----:B------:R-:W-:Y:S01]  /*5510*/  @!P1 R2UR UR7, R6 ;  /* 0x00000000060792ca */ /* 0x000fe200000e0000 */
[----:B------:R-:W-:Y:S01]  /*5520*/  UIADD3 UR5, UPT, UPT, UR12, 0x1, URZ ;  /* 0x000000010c057890 */ /* 0x000fe2000fffe0ff */
[----:B------:R-:W-:Y:S01]  /*5530*/  @!P1 R2UR UR6, R8 ;  /* 0x00000000080692ca */ /* 0x000fe200000e0000 */
[----:B------:R-:W-:Y:S01]  /*5540*/  UIADD3 UR9, UPT, UPT, UR4, 0xa0, URZ ;  /* 0x000000a004097890 */ /* 0x000fe2000fffe0ff */
[----:B------:R-:W-:Y:S01]  /*5550*/  @!P1 IMAD.MOV.U32 R6, RZ, RZ, 0x2000 ;  /* 0x00002000ff069424 */ /* 0x000fe200078e00ff */
[----:B------:R-:W-:Y:S01]  /*5560*/  UISETP.NE.AND UP0, UPT, UR5, 0x3, UPT ;  /* 0x000000030500788c */ /* 0x000fe2000bf05270 */
[----:B------:R-:W-:Y:S01]  /*5570*/  VIADD R14, R14, 0x1 ;  /* 0x000000010e0e7836 */ /* 0x000fe20000000000 */
[----:B------:R-:W-:Y:S01]  /*5580*/  UMOV UR22, 0x0 ;  /* 0x0000000000167882 */ /* 0x000fe20000000000 */
[----:B------:R-:W-:Y:S05]  /*5590*/  UMOV UR23, 0x10000000 ;  /* 0x1000000000177882 */ /* 0x000fea0000000000 */
[----:B--2---:R-:W-:Y:S01]  /*55a0*/  IMAD.U32 R9, RZ, RZ, UR7 ;  /* 0x00000007ff097e24 */ /* 0x004fe2000f8e00ff */
[----:B------:R-:W-:Y:S01]  /*55b0*/  USEL UR7, URZ, 0x1, UP0 ;  /* 0x00000001ff077887 */ /* 0x000fe20008000000 */
[----:B------:R-:W-:Y:S01]  /*55c0*/  IMAD.U32 R8, RZ, RZ, UR6 ;  /* 0x00000006ff087e24 */ /* 0x000fe2000f8e00ff */
[----:B------:R-:W-:Y:S02]  /*55d0*/  USEL UR6, UR5, URZ, UP0 ;  /* 0x000000ff05067287 */ /* 0x000fe40008000000 */
[----:B------:R-:W-:Y:S01]  /*55e0*/  VOTEU.ALL UP0, P1 ;  /* 0x0000000000ff7886 */ /* 0x000fe20000800000 */
[----:B------:R-:W-:Y:S02]  /*55f0*/  @!P1 R2UR UR19, R9 ;  /* 0x00000000091392ca */ /* 0x000fe400000e0000 */
[----:B------:R-:W-:Y:S02]  /*5600*/  @!P1 R2UR UR18, R8 ;  /* 0x00000000081292ca */ /* 0x000fe400000e0000 */
[----:B------:R-:W-:Y:S01]  /*5610*/  @!UP0 ULEA UR5, UR12, UR24, 0xd ;  /* 0x000000180c058291 */ /* 0x000fe2000f8e68ff */
[----:B------:R-:W-:Y:S01]  /*5620*/  LOP3.LUT R15, R15, UR7, RZ, 0x3c, !PT ;  /* 0x000000070f0f7c12 */ /* 0x000fe2000f8e3cff */
[----:B---3--:R-:W-:Y:S02]  /*5630*/  UPRMT UR20, UR20, 0x654, UR9 ;  /* 0x0000065414147896 */ /* 0x008fe40008000009 */
[----:B------:R-:W-:Y:S01]  /*5640*/  @!UP0 UIADD3 UR8, UPT, UPT, UR5, 0x200, URZ ;  /* 0x0000020005088890 */ /* 0x000fe2000fffe0ff */
[----:B------:R-:W-:Y:S01]  /*5650*/  SHF.L.U32 R0, R15, 0x1f, RZ ;  /* 0x0000001f0f007819 */ /* 0x000fe200000006ff */
[----:B------:R-:W-:Y:S01]  /*5660*/  VOTEU.ALL UP0, P1 ;  /* 0x0000000000ff7886 */ /* 0x000fe20000800000 */
[----:B------:R-:W-:Y:S01]  /*5670*/  UMOV UR12, UR36 ;  /* 0x00000024000c7c82 */ /* 0x000fe20008000000 */
[----:B------:R-:W-:Y:S05]  /*5680*/  ULEA UR5, UR6, UR24, 0x3 ;  /* 0x0000001806057291 */ /* 0x000fea000f8e18ff */
[----:B------:R2:W-:Y:S01]  /*5690*/  @!UP0 UTMALDG.3D [UR8], [UR18], desc[UR22] ;  /* 0x00001608120085b4 */ /* 0x0005e20008011000 */
[----:B------:R2:W-:Y:S01]  /*56a0*/  @!P1 SYNCS.ARRIVE.TRANS64.RED.A0TR RZ, [UR4+0xa0], R6 ;  /* 0x0000a006ffff99a7 */ /* 0x0005e20008300404 */
[----:B------:R-:W-:Y:S02]  /*56b0*/  SYNCS.ARRIVE.TRANS64.RED.A1T0 RZ, [UR20], RZ ;  /* 0x000000ffffff79a7 */ /* 0x000fe40008100414 */
[----:B------:R-:W3:Y:S02]  /*56c0*/  SYNCS.PHASECHK.TRANS64.TRYWAIT P0, [UR5+0xb8], R0 ;  /* 0x0000b800ff0075a7 */ /* 0x000ee40008001105 */
[----:B--23--:R-:W-:Y:S05]  /*56d0*/  @!P0 BRA `(.L_x_100) ;  /* 0x0000003c004c8947 */ /* 0x00cfea0003800000 */
.L_x_187:
[----:B------:R-:W3:Y:S01]  /*56e0*/  S2UR UR12, SR_CgaCtaId ;  /* 0x00000000000c79c3 */ /* 0x000ee20000008800 */
[----:B------:R-:W-:Y:S01]  /*56f0*/  UIADD3 UR9, UPT, UPT, UR5, 0xa0, URZ ;  /* 0x000000a005097890 */ /* 0x000fe2000fffe0ff */
[----:B------:R-:W-:Y:S01]  /*5700*/  @!P1 IADD3 R6, P0, PT, R16, 0x580, RZ ;  /* 0x0000058010069810 */ /* 0x000fe20007f1e0ff */
[----:B------:R-:W-:Y:S01]  /*5710*/  UPLOP3.LUT UP3, UPT, UPT, UPT, UPT, 0x80, 0x8 ;  /* 0x000000000008789c */ /* 0x000fe20003f6f070 */
[----:B------:R-:W-:Y:S01]  /*5720*/  R2UR UR23, R90 ;  /* 0x000000005a1772ca */ /* 0x000fe200000e0000 */
[----:B------:R-:W-:Y:S01]  /*5730*/  UMOV UR20, 0x0 ;  /* 0x0000000000147882 */ /* 0x000fe20000000000 */
[----:B------:R-:W-:Y:S01]  /*5740*/  @!P1 R2UR UR7, R6 ;  /* 0x00000000060792ca */ /* 0x000fe200000e0000 */
[----:B--2---:R-:W-:Y:S01]  /*5750*/  @!P1 IMAD.X R0, RZ, RZ, R17, P0 ;  /* 0x000000ffff009224 */ /* 0x004fe200000e0611 */
[----:B------:R-:W-:Y:S01]  /*5760*/  UMOV UR21, 0x10000000 ;  /* 0x1000000000157882 */ /* 0x000fe20000000000 */
[----:B------:R-:W-:Y:S01]  /*5770*/  VOTEU.ALL UP0, P1 ;  /* 0x0000000000ff7886 */ /* 0x000fe20000800000 */
[----:B------:R-:W-:Y:S02]  /*5780*/  R2UR UR22, R91 ;  /* 0x000000005b1672ca */ /* 0x000fe400000e0000 */
[----:B------:R-:W-:Y:S02]  /*5790*/  @!P1 R2UR UR4, R0 ;  /* 0x00000000000492ca */ /* 0x000fe400000e0000 */
[----:B------:R-:W-:Y:S01]  /*57a0*/  @!UP0 UIADD3 UR10, UPT, UPT, UR10, 0x20, URZ ;  /* 0x000000200a0a8890 */ /* 0x000fe2000fffe0ff */
[C---:B------:R-:W-:Y:S02]  /*57b0*/  ISETP.NE.AND P0, PT, R14.reuse, 0x2, PT ;  /* 0x000000020e00780c */ /* 0x040fe40003f05270 */
[----:B------:R-:W-:Y:S02]  /*57c0*/  UIADD3 UR32, UPT, UPT, UR13, UR23, URZ ;  /* 0x000000170d207290 */ /* 0x000fe4000fffe0ff */
[----:B------:R-:W-:Y:S01]  /*57d0*/  IMAD.U32 R8, RZ, RZ, UR7 ;  /* 0x00000007ff087e24 */ /* 0x000fe2000f8e00ff */
[----:B------:R-:W-:Y:S02]  /*57e0*/  SEL R0, RZ, 0x1, P0 ;  /* 0x00000001ff007807 */ /* 0x000fe40000000000 */
[----:B------:R-:W-:Y:S01]  /*57f0*/  SEL R14, R14, RZ, P0 ;  /* 0x000000ff0e0e7207 */ /* 0x000fe20000000000 */
[----:B------:R-:W-:Y:S01]  /*5800*/  UIADD3 UR26, UPT, UPT, UR14, UR22, URZ ;  /* 0x000000160e1a7290 */ /* 0x000fe2000fffe0ff */
[----:B------:R-:W-:Y:S01]  /*5810*/  @!P1 R2UR UR18, R8 ;  /* 0x00000000081292ca */ /* 0x000fe200000e0000 */
[----:B------:R-:W-:Y:S01]  /*5820*/  IMAD.U32 R9, RZ, RZ, UR4 ;  /* 0x00000004ff097e24 */ /* 0x000fe2000f8e00ff */
[----:B------:R-:W-:Y:S01]  /*5830*/  @!UP0 ULEA UR4, UR6, UR24, 0xd ;  /* 0x0000001806048291 */ /* 0x000fe2000f8e68ff */
[----:B------:R-:W-:Y:S03]  /*5840*/  LOP3.LUT R13, R13, R0, RZ, 0x3c, !PT ;  /* 0x000000000d0d7212 */ /* 0x000fe600078e3cff */
[----:B------:R-:W-:Y:S01]  /*5850*/  @!P1 R2UR UR19, R9 ;  /* 0x00000000091392ca */ /* 0x000fe200000e0000 */
[----:B------:R-:W-:Y:S02]  /*5860*/  @!UP0 UIADD3 UR8, UPT, UPT, UR4, 0x200, URZ ;  /* 0x0000020004088890 */ /* 0x000fe4000fffe0ff */
[----:B---3--:R-:W-:Y:S01]  /*5870*/  UPRMT UR4, UR12, 0x654, UR9 ;  /* 0x000006540c047896 */ /* 0x008fe20008000009 */
[----:B------:R-:W-:Y:S02]  /*5880*/  VOTEU.ALL UP0, P1 ;  /* 0x0000000000ff7886 */ /* 0x000fe40000800000 */
[----:B------:R-:W-:Y:S01]  /*5890*/  UMOV UR12, UR36 ;  /* 0x00000024000c7c82 */ /* 0x000fe20008000000 */
[----:B------:R-:W-:Y:S06]  /*58a0*/  UMOV UR36, UR25 ;  /* 0x0000001900247c82 */ /* 0x000fec0008000000 */
[----:B------:R2:W-:Y:S01]  /*58b0*/  @!UP0 UTMALDG.3D [UR8], [UR18], desc[UR20] ;  /* 0x00001408120085b4 */ /* 0x0005e20008011000 */
[----:B------:R3:W-:Y:S01]  /*58c0*/  @!P1 SYNCS.ARRIVE.TRANS64.RED.A0TR RZ, [UR5+0xa0], R7 ;  /* 0x0000a007ffff99a7 */ /* 0x0007e20008300405 */
[----:B------:R-:W-:Y:S01]  /*58d0*/  SYNCS.ARRIVE.TRANS64.RED.A1T0 RZ, [UR4], RZ ;  /* 0x000000ffffff79a7 */ /* 0x000fe20008100404 */
[----:B------:R-:W-:Y:S04]  /*58e0*/  UIADD3 UR4, UPT, UPT, UR6, 0x1, URZ ;  /* 0x0000000106047890 */ /* 0x000fe8000fffe0ff */
[----:B------:R-:W-:Y:S04]  /*58f0*/  UISETP.NE.AND UP0, UPT, UR4, 0x3, UPT ;  /* 0x000000030400788c */ /* 0x000fe8000bf05270 */
[----:B------:R-:W-:Y:S06]  /*5900*/  USEL UR5, URZ, 0x1, UP0 ;  /* 0x00000001ff057887 */ /* 0x000fec0008000000 */
[----:B------:R-:W-:Y:S01]  /*5910*/  LOP3.LUT R15, R15, UR5, RZ, 0x3c, !PT ;  /* 0x000000050f0f7c12 */ /* 0x000fe2000f8e3cff */
[----:B--2---:R-:W-:Y:S01]  /*5920*/  USEL UR12, UR4, URZ, UP0 ;  /* 0x000000ff040c7287 */ /* 0x004fe20008000000 */
[----:B------:R-:W-:Y:S11]  /*5930*/  BRA.U UP1, `(.L_x_101) ;  /* 0xfffffff101e87547 */ /* 0x000ff6000b83ffff */
[----:B------:R-:W-:Y:S01]  /*5940*/  UIADD3 UR24, UPT, UPT, UR24, 0xb8, URZ ;  /* 0x000000b818187890 */ /* 0x000fe2000fffe0ff */
[----:B------:R-:W-:-:S03]  /*5950*/  SHF.L.U32 R3, R15, 0x1f, RZ ;  /* 0x0000001f0f037819 */ /* 0x000fc600000006ff */
[----:B------:R-:W-:-:S09]  /*5960*/  ULEA UR4, UR12, UR24, 0x3 ;  /* 0x000000180c047291 */ /* 0x000fd2000f8e18ff */
[----:B------:R-:W2:Y:S02]  /*5970*/  SYNCS.PHASECHK.TRANS64.TRYWAIT P0, [UR4], R3 ;  /* 0x00000003ff0075a7 */ /* 0x000ea40008001104 */
[----:B--2---:R-:W-:Y:S05]  /*5980*/  @!P0 BRA `(.L_x_102) ;  /* 0x0000003800b88947 */ /* 0x004fea0003800000 */
.L_x_189:
[----:B------:R-:W-:-:S04]  /*5990*/  UIADD3 UR4, UPT, UPT, UR12, 0x1, URZ ;  /* 0x000000010c047890 */ /* 0x000fc8000fffe0ff */
[----:B------:R-:W-:-:S04]  /*59a0*/  UISETP.NE.AND UP0, UPT, UR4, 0x3, UPT ;  /* 0x000000030400788c */ /* 0x000fc8000bf05270 */
[----:B------:R-:W-:Y:S02]  /*59b0*/  USEL UR6, URZ, 0x1, UP0 ;  /* 0x00000001ff067887 */ /* 0x000fe40008000000 */
[----:B------:R-:W-:-:S04]  /*59c0*/  USEL UR4, UR4, URZ, UP0 ;  /* 0x000000ff04047287 */ /* 0x000fc80008000000 */
[----:B------:R-:W-:Y:S01]  /*59d0*/  ULEA UR5, UR4, UR24, 0x3 ;  /* 0x0000001804057291 */ /* 0x000fe2000f8e18ff */
[----:B------:R-:W-:-:S04]  /*59e0*/  LOP3.LUT R15, R15, UR6, RZ, 0x3c, !PT ;  /* 0x000000060f0f7c12 */ /* 0x000fc8000f8e3cff */
[----:B--2---:R-:W-:-:S04]  /*59f0*/  SHF.L.U32 R3, R15, 0x1f, RZ ;  /* 0x0000001f0f037819 */ /* 0x004fc800000006ff */
[----:B------:R-:W2:Y:S02]  /*5a00*/  SYNCS.PHASECHK.TRANS64.TRYWAIT P0, [UR5], R3 ;  /* 0x00000003ff0075a7 */ /* 0x000ea40008001105 */
[----:B--2---:R-:W-:Y:S05]  /*5a10*/  @!P0 BRA `(.L_x_103) ;  /* 0x0000003800ac8947 */ /* 0x004fea0003800000 */
.L_x_191:
[----:B------:R-:W-:-:S04]  /*5a20*/  UIADD3 UR4, UPT, UPT, UR4, 0x1, URZ ;  /* 0x0000000104047890 */ /* 0x000fc8000fffe0ff */
[----:B------:R-:W-:-:S04]  /*5a30*/  UISETP.NE.AND UP0, UPT, UR4, 0x3, UPT ;  /* 0x000000030400788c */ /* 0x000fc8000bf05270 */
[----:B------:R-:W-:Y:S02]  /*5a40*/  USEL UR5, URZ, 0x1, UP0 ;  /* 0x00000001ff057887 */ /* 0x000fe40008000000 */
[----:B------:R-:W-:-:S04]  /*5a50*/  USEL UR4, UR4, URZ, UP0 ;  /* 0x000000ff04047287 */ /* 0x000fc80008000000 */
[----:B------:R-:W-:Y:S01]  /*5a60*/  ULEA UR4, UR4, UR24, 0x3 ;  /* 0x0000001804047291 */ /* 0x000fe2000f8e18ff */
[----:B--2---:R-:W-:-:S04]  /*5a70*/  LOP3.LUT R3, R15, UR5, RZ, 0x3c, !PT ;  /* 0x000000050f037c12 */ /* 0x004fc8000f8e3cff */
[----:B------:R-:W-:Y:S01]  /*5a80*/  SHF.L.U32 R3, R3, 0x1f, RZ ;  /* 0x0000001f03037819 */ /* 0x000fe200000006ff */
[----:B------:R-:W-:-:S07]  /*5a90*/  IMAD.U32 R0, RZ, RZ, UR4 ;  /* 0x00000004ff007e24 */ /* 0x000fce000f8e00ff */
.L_x_104:
[----:B--2---:R2:W4:Y:S02]  /*5aa0*/  SYNCS.PHASECHK.TRANS64.TRYWAIT P0, [R0+URZ], R3 ;  /* 0x00000003000075a7 */ /* 0x00452400080011ff */
[----:B----4-:R-:W-:Y:S05]  /*5ab0*/  @!P0 NANOSLEEP.SYNCS 0x989680 ;  /* 0x009896800000895d */ /* 0x010fea0003900000 */
[----:B------:R-:W4:Y:S02]  /*5ac0*/  @!P0 SYNCS.PHASECHK.TRANS64 P0, [R0+URZ], R3 ;  /* 0x00000003000085a7 */ /* 0x000f2400080010ff */
[----:B-1--4-:R-:W-:Y:S05]  /*5ad0*/  @P0 EXIT ;  /* 0x000000000000094d */ /* 0x012fea0003800000 */
[----:B------:R-:W-:Y:S05]  /*5ae0*/  BRA `(.L_x_104) ;  /* 0xfffffffc00ec7947 */ /* 0x000fea000383ffff */
.L_x_92:
[----:B------:R-:W-:-:S06]  /*5af0*/  UISETP.GE.AND UP0, UPT, UR22, 0x4, UPT ;  /* 0x000000041600788c */ /* 0x000fcc000bf06270 */
[----:B------:R-:W-:-:S13]  /*5b00*/  PLOP3.LUT P0, PT, PT, PT, UP0, 0x80, 0x8 ;  /* 0x000000000008781c */ /* 0x000fda0003f0f008 */
[----:B-1----:R-:W-:Y:S05]  /*5b10*/  @!P0 EXIT ;  /* 0x000000000000894d */ /* 0x002fea0003800000 */
[----:B------:R-:W1:Y:S08]  /*5b20*/  S2UR UR4, SR_CgaCtaId ;  /* 0x00000000000479c3 */ /* 0x000e700000008800 */
[----:B------:R-:W-:Y:S01]  /*5b30*/  BAR.SYNC.DEFER_BLOCKING 0x6, 0xa0 ;  /* 0x0182800000007b1d */ /* 0x000fe20000010000 */
[C---:B------:R-:W-:Y:S01]  /*5b40*/  IMAD.SHL.U32 R5, R95.reuse, 0x20, RZ ;  /* 0x000000205f057824 */ /* 0x040fe200078e00ff */
[C---:B------:R-:W-:Y:S01]  /*5b50*/  LOP3.LUT R96, R95.reuse, 0x2, RZ, 0xc0, !PT ;  /* 0x000000025f607812 */ /* 0x040fe200078ec0ff */
[C---:B------:R-:W-:Y:S01]  /*5b60*/  IMAD.SHL.U32 R100, R95.reuse, 0x4, RZ ;  /* 0x000000045f647824 */ /* 0x040fe200078e00ff */
[C---:B------:R-:W-:Y:S01]  /*5b70*/  LOP3.LUT R101, R95.reuse, 0x60, RZ, 0xc0, !PT ;  /* 0x000000605f657812 */ /* 0x040fe200078ec0ff */
[----:B------:R-:W-:Y:S01]  /*5b80*/  IMAD.U32 R37, R95, 0x10000, RZ ;  /* 0x000100005f257824 */ /* 0x000fe200078e00ff */
[----:B------:R-:W-:-:S02]  /*5b90*/  UMOV UR47, 0x400 ;  /* 0x00000400002f7882 */ /* 0x000fc40000000000 */
[----:B------:R-:W2:Y:S01]  /*5ba0*/  LDC.64 R80, c[0x0][0x888] ;  /* 0x00022200ff507b82 */ /* 0x000ea20000000a00 */
[----:B------:R-:W-:Y:S01]  /*5bb0*/  LOP3.LUT R7, R5, 0xc0, RZ, 0xc0, !PT ;  /* 0x000000c005077812 */ /* 0x000fe200078ec0ff */
[----:B------:R-:W-:Y:S01]  /*5bc0*/  HFMA2 R36, -RZ, RZ, 0, 0 ;  /* 0x00000000ff247431 */ /* 0x000fe200000001ff */
[----:B------:R-:W-:Y:S01]  /*5bd0*/  LOP3.LUT R95, R95, 0x4, RZ, 0xc0, !PT ;  /* 0x000000045f5f7812 */ /* 0x000fe200078ec0ff */
[----:B------:R-:W-:Y:S01]  /*5be0*/  IMAD.MOV.U32 R98, RZ, RZ, RZ ;  /* 0x000000ffff627224 */ /* 0x000fe200078e00ff */
[----:B------:R-:W-:Y:S01]  /*5bf0*/  LOP3.LUT R100, R7, 0x18, R100, 0xf8, !PT ;  /* 0x0000001807647812 */ /* 0x000fe200078ef864 */
[----:B------:R-:W-:Y:S01]  /*5c00*/  IMAD.MOV.U32 R94, RZ, RZ, RZ ;  /* 0x000000ffff5e7224 */ /* 0x000fe200078e00ff */
[----:B------:R-:W-:Y:S01]  /*5c10*/  LOP3.LUT R37, R37, 0x600000, RZ, 0xc0, !PT ;  /* 0x0060000025257812 */ /* 0x000fe200078ec0ff */
[----:B------:R-:W3:Y:S01]  /*5c20*/  LDC.64 R82, c[0x0][0x890] ;  /* 0x00022400ff527b82 */ /* 0x000ee20000000a00 */
[----:B------:R-:W-:Y:S01]  /*5c30*/  IADD3 R99, PT, PT, -R95, 0x2, RZ ;  /* 0x000000025f637810 */ /* 0x000fe20007ffe1ff */
[----:B------:R-:W-:Y:S01]  /*5c40*/  IMAD.MOV R96, RZ, RZ, -R96 ;  /* 0x000000ffff607224 */ /* 0x000fe200078e0a60 */
[----:B------:R-:W-:Y:S01]  /*5c50*/  LOP3.LUT R100, R100, 0xf20, R5, 0xf8, !PT ;  /* 0x00000f2064647812 */ /* 0x000fe200078ef805 */
[----:B------:R-:W4:Y:S01]  /*5c60*/  LDCU UR62, c[0x0][0x370] ;  /* 0x00006e00ff3e77ac */ /* 0x000f220008000800 */
[----:B------:R-:W-:Y:S01]  /*5c70*/  MOV R97, RZ ;  /* 0x000000ff00617202 */ /* 0x000fe20000000f00 */
[----:B------:R-:W-:Y:S01]  /*5c80*/  IMAD.SHL.U32 R99, R99, 0x10, RZ ;  /* 0x0000001063637824 */ /* 0x000fe200078e00ff */
[----:B------:R-:W-:Y:S01]  /*5c90*/  IADD3 R95, PT, PT, -R95, RZ, RZ ;  /* 0x000000ff5f5f7210 */ /* 0x000fe20007ffe1ff */
[----:B-1----:R-:W-:Y:S01]  /*5ca0*/  ULEA UR47, UR4, UR47, 0x18 ;  /* 0x0000002f042f7291 */ /* 0x002fe2000f8ec0ff */
[----:B------:R-:W1:Y:S01]  /*5cb0*/  LDC.64 R78, c[0x0][0x8b0] ;  /* 0x00022c00ff4e7b82 */ /* 0x000e620000000a00 */
[----:B------:R-:W-:Y:S01]  /*5cc0*/  UMOV UR54, 0x1 ;  /* 0x0000000100367882 */ /* 0x000fe20000000000 */
[----:B------:R-:W-:Y:S01]  /*5cd0*/  UMOV UR46, URZ ;  /* 0x000000ff002e7c82 */ /* 0x000fe20008000000 */
[----:B------:R-:W-:Y:S01]  /*5ce0*/  UIADD3 UR4, UPT, UPT, UR47, 0x200, URZ ;  /* 0x000002002f047890 */ /* 0x000fe2000fffe0ff */
[----:B------:R-:W1:Y:S04]  /*5cf0*/  LDCU UR41, c[0x0][0xb0c] ;  /* 0x00016180ff2977ac */ /* 0x000e680008000800 */
[----:B------:R-:W4:Y:S01]  /*5d00*/  LDS R0, [UR47+0x190] ;  /* 0x0001902fff007984 */ /* 0x000f220008000800 */
[----:B------:R-:W1:Y:S01]  /*5d10*/  LDC.64 R76, c[0x0][0x8a8] ;  /* 0x00022a00ff4c7b82 */ /* 0x000e620000000a00 */
[----:B------:R-:W-:Y:S01]  /*5d20*/  LEA R100, R100, UR4, 0x1 ;  /* 0x0000000464647c11 */ /* 0x000fe2000f8e08ff */
[----:B------:R-:W1:Y:S01]  /*5d30*/  LDCU UR39, c[0x0][0xb30] ;  /* 0x00016600ff2777ac */ /* 0x000e620008000800 */
[----:B------:R-:W1:Y:S01]  /*5d40*/  LDCU.64 UR60, c[0x0][0x888] ;  /* 0x00011100ff3c77ac */ /* 0x000e620008000a00 */
[----:B------:R-:W1:Y:S01]  /*5d50*/  LDCU.64 UR42, c[0x0][0xb28] ;  /* 0x00016500ff2a77ac */ /* 0x000e620008000a00 */
[----:B------:R-:W1:Y:S01]  /*5d60*/  LDCU.128 UR56, c[0x0][0xb10] ;  /* 0x00016200ff3877ac */ /* 0x000e620008000c00 */
[----:B------:R-:W1:Y:S01]  /*5d70*/  LDCU UR55, c[0x0][0x374] ;  /* 0x00006e80ff3777ac */ /* 0x000e620008000800 */
[----:B------:R-:W-:Y:S01]  /*5d80*/  UMOV UR53, URZ ;  /* 0x000000ff00357c82 */ /* 0x000fe20008000000 */
[----:B------:R-:W-:Y:S01]  /*5d90*/  UMOV UR52, URZ ;  /* 0x000000ff00347c82 */ /* 0x000fe20008000000 */
[----:B----4-:R-:W-:-:S02]  /*5da0*/  IMAD.IADD R37, R0, 0x1, R37 ;  /* 0x0000000100257824 */ /* 0x010fc400078e0225 */
[----:B--23--:R-:W-:-:S07]  /*5db0*/  IMAD.U32 R0, RZ, RZ, UR4 ;  /* 0x00000004ff007e24 */ /* 0x00cfce000f8e00ff */
.L_x_135:
[C---:B------:R-:W-:Y:S02]  /*5dc0*/  LEA R3, R94.reuse, UR47, 0x3 ;  /* 0x0000002f5e037c11 */ /* 0x040fe4000f8e18ff */
[----:B------:R-:W-:Y:S02]  /*5dd0*/  SHF.L.U32 R0, R97, 0x1f, RZ ;  /* 0x0000001f61007819 */ /* 0x000fe400000006ff */
[----:B------:R-:W-:Y:S02]  /*5de0*/  LEA R5, R94, UR47, 0x4 ;  /* 0x0000002f5e057c11 */ /* 0x000fe4000f8e20ff */
[----:B------:R-:W2:Y:S02]  /*5df0*/  SYNCS.PHASECHK.TRANS64.TRYWAIT P0, [R3+URZ+0xe0], R0 ;  /* 0x0000e000030075a7 */ /* 0x000ea400080011ff */
[----:B-12---:R-:W-:Y:S05]  /*5e00*/  @!P0 BRA `(.L_x_105) ;  /* 0x0000003400c88947 */ /* 0x006fea0003800000 */
.L_x_192:
[----:B------:R-:W3:Y:S01]  /*5e10*/  LDS.128 R4, [R5+0x170] ;  /* 0x0001700005047984 */ /* 0x000ee20000000c00 */
[----:B------:R-:W-:Y:S01]  /*5e20*/  UISETP.GE.AND UP0, UPT, UR40, 0x1, UPT ;  /* 0x000000012800788c */ /* 0x000fe2000bf06270 */
[----:B------:R-:W-:Y:S01]  /*5e30*/  @!PT LDS RZ, [RZ] ;  /* 0x00000000fffff984 */ /* 0x000fe20000000800 */
[----:B------:R-:W-:Y:S01]  /*5e40*/  @!PT LDS RZ, [RZ] ;  /* 0x00000000fffff984 */ /* 0x000fe20000000800 */
[----:B------:R-:W-:Y:S01]  /*5e50*/  @!PT LDS RZ, [RZ] ;  /* 0x00000000fffff984 */ /* 0x000fe20000000800 */
[----:B------:R-:W-:Y:S01]  /*5e60*/  @!PT LDS RZ, [RZ] ;  /* 0x00000000fffff984 */ /* 0x000fe20000000800 */
[----:B------:R4:W-:Y:S06]  /*5e70*/  MEMBAR.ALL.CTA ;  /* 0x0000000000007992 */ /* 0x0009ec0000008000 */
[----:B----4-:R-:W4:Y:S01]  /*5e80*/  FENCE.VIEW.ASYNC.S ;  /* 0x00000000000073c6 */ /* 0x010f220000000000 */
[----:B---3--:R-:W-:Y:S11]  /*5e90*/  LOP3.LUT P0, RZ, R6, 0x1, RZ, 0xc0, !PT ;  /* 0x0000000106ff7812 */ /* 0x008ff6000780c0ff */
[----:B------:R-:W-:Y:S02]  /*5ea0*/  @!UPT UIADD3 URZ, UPT, UPT, URZ, URZ, URZ ;  /* 0x000000fffffff290 */ /* 0x000fe4000fffe0ff */
[----:B----4-:R-:W-:Y:S01]  /*5eb0*/  VOTEU.ANY UP1, P0 ;  /* 0x0000000000ff7886 */ /* 0x010fe20000020100 */
[----:B------:R-:W-:Y:S01]  /*5ec0*/  PLOP3.LUT P0, PT, PT, PT, UP1, 0x80, 0x8 ;  /* 0x000000000008781c */ /* 0x000fe20003f0f018 */
[----:B------:R-:W-:Y:S06]  /*5ed0*/  UP2UR UR4, UPR, URZ, 0x2 ;  /* 0x00000002ff047883 */ /* 0x000fec0008000000 */
[----:B------:R-:W-:Y:S06]  /*5ee0*/  IMAD.U32 R102, RZ, RZ, UR4 ;  /* 0x00000004ff667e24 */ /* 0x000fec000f8e00ff */
[----:B--2---:R-:W-:Y:S02]  /*5ef0*/  @P0 SHF.R.U32.HI R0, RZ, 0x10, R5 ;  /* 0x00000010ff000819 */ /* 0x004fe40000011605 */
        /* <DEDUP_REMOVED lines=12> */
[----:B------:R-:W3:Y:S01]  /*5fc0*/  LDCU UR12, c[0x0][0xb20] ;  /* 0x00016400ff0c77ac */ /* 0x000ee20008000800 */
[----:B-1----:R-:W-:Y:S02]  /*5fd0*/  UIMAD.WIDE.U32 UR4, UR55, UR59, URZ ;  /* 0x0000003b370472a5 */ /* 0x002fe4000f8e00ff */
[----:B------:R-:W-:Y:S02]  /*5fe0*/  UIMAD.WIDE.U32 UR6, UR62, UR56, URZ ;  /* 0x000000383e0672a5 */ /* 0x000fe4000f8e00ff */
[----:B------:R-:W-:Y:S02]  /*5ff0*/  UISETP.NE.AND UP0, UPT, UR58, 0x1, UPT ;  /* 0x000000013a00788c */ /* 0x000fe4000bf05270 */
[----:B------:R-:W-:Y:S02]  /*6000*/  UIMAD.WIDE.U32 UR8, UR37, UR59, URZ ;  /* 0x0000003b250872a5 */ /* 0x000fe4000f8e00ff */
[----:B------:R-:W-:Y:S02]  /*6010*/  UIMAD.WIDE.U32 UR10, UR38, UR56, URZ ;  /* 0x00000038260a72a5 */ /* 0x000fe4000f8e00ff */
[----:B------:R-:W-:Y:S02]  /*6020*/  UISETP.NE.AND UP1, UPT, UR41, 0x1, UPT ;  /* 0x000000012900788c */ /* 0x000fe4000bf25270 */
[----:B------:R-:W-:Y:S01]  /*6030*/  UISETP.NE.AND UP2, UPT, UR40, 0x1, UPT ;  /* 0x000000012800788c */ /* 0x000fe2000bf45270 */
[----:B------:R-:W-:Y:S02]  /*6040*/  UMOV UR4, UR5 ;  /* 0x0000000500047c82 */ /* 0x000fe40008000000 */
[----:B---3--:R-:W-:Y:S03]  /*6050*/  USHF.R.U32.HI UR5, URZ, UR12, UR4 ;  /* 0x0000000cff057299 */ /* 0x008fe60008011604 */
[----:B------:R-:W-:Y:S02]  /*6060*/  UMOV UR4, UR7 ;  /* 0x0000000700047c82 */ /* 0x000fe40008000000 */
[----:B------:R-:W-:Y:S02]  /*6070*/  USHF.R.U32.HI UR7, URZ, UR57, UR4 ;  /* 0x00000039ff077299 */ /* 0x000fe40008011604 */
[----:B------:R-:W-:Y:S02]  /*6080*/  USEL UR4, UR55, UR5, !UP0 ;  /* 0x0000000537047287 */ /* 0x000fe4000c000000 */
[----:B------:R-:W-:Y:S01]  /*6090*/  USEL UR7, UR62, UR7, !UP1 ;  /* 0x000000073e077287 */ /* 0x000fe2000c800000 */
[----:B------:R-:W-:Y:S01]  /*60a0*/  UMOV UR5, UR9 ;  /* 0x0000000900057c82 */ /* 0x000fe20008000000 */
[----:B------:R-:W-:Y:S02]  /*60b0*/  UIMAD.WIDE.U32 UR8, UR4, UR42, URZ ;  /* 0x0000002a040872a5 */ /* 0x000fe4000f8e00ff */
[----:B------:R-:W-:Y:S03]  /*60c0*/  USHF.R.U32.HI UR6, URZ, UR12, UR5 ;  /* 0x0000000cff067299 */ /* 0x000fe60008011605 */
[----:B------:R-:W-:Y:S01]  /*60d0*/  UMOV UR5, UR11 ;  /* 0x0000000b00057c82 */ /* 0x000fe20008000000 */
[----:B------:R-:W-:Y:S02]  /*60e0*/  UIMAD.WIDE.U32 UR10, UR7, UR42, URZ ;  /* 0x0000002a070a72a5 */ /* 0x000fe4000f8e00ff */
[----:B------:R-:W-:Y:S02]  /*60f0*/  USHF.R.U32.HI UR12, URZ, UR57, UR5 ;  /* 0x00000039ff0c7299 */ /* 0x000fe40008011605 */
[----:B------:R-:W-:Y:S01]  /*6100*/  USEL UR6, UR37, UR6, !UP0 ;  /* 0x0000000625067287 */ /* 0x000fe2000c000000 */
[----:B------:R-:W-:Y:S02]  /*6110*/  UMOV UR5, UR9 ;  /* 0x0000000900057c82 */ /* 0x000fe40008000000 */
[----:B------:R-:W-:Y:S01]  /*6120*/  UMOV UR10, UR11 ;  /* 0x0000000b000a7c82 */ /* 0x000fe20008000000 */
[----:B------:R-:W-:Y:S02]  /*6130*/  @UP2 USHF.R.U32.HI UR4, URZ, UR43, UR5 ;  /* 0x0000002bff042299 */ /* 0x000fe40008011605 */
[----:B------:R-:W-:Y:S02]  /*6140*/  @UP2 USHF.R.U32.HI UR7, URZ, UR43, UR10 ;  /* 0x0000002bff072299 */ /* 0x000fe4000801160a */
[----:B------:R-:W-:Y:S02]  /*6150*/  UIMAD UR4, UR40, UR4, URZ ;  /* 0x00000004280472a4 */ /* 0x000fe4000f8e02ff */
[----:B------:R-:W-:Y:S02]  /*6160*/  UIMAD.WIDE.U32 UR10, UR6, UR42, URZ ;  /* 0x0000002a060a72a5 */ /* 0x000fe4000f8e00ff */
[----:B------:R-:W-:Y:S02]  /*6170*/  USEL UR5, UR38, UR12, !UP1 ;  /* 0x0000000c26057287 */ /* 0x000fe4000c800000 */
[----:B------:R-:W-:Y:S02]  /*6180*/  UIMAD UR8, UR40, UR7, URZ ;  /* 0x00000007280872a4 */ /* 0x000fe4000f8e02ff */
[----:B------:R-:W-:Y:S03]  /*6190*/  UISETP.GE.AND UP0, UPT, UR6, UR4, UPT ;  /* 0x000000040600728c */ /* 0x000fe6000bf06270 */
[----:B------:R-:W-:Y:S01]  /*61a0*/  UMOV UR4, UR11 ;  /* 0x0000000b00047c82 */ /* 0x000fe20008000000 */
[----:B------:R-:W-:Y:S02]  /*61b0*/  UISETP.GE.OR UP0, UPT, UR5, UR8, UP0 ;  /* 0x000000080500728c */ /* 0x000fe40008706670 */
[----:B------:R-:W-:Y:S02]  /*61c0*/  USHF.R.U32.HI UR4, URZ, UR43, UR4 ;  /* 0x0000002bff047299 */ /* 0x000fe40008011604 */
[----:B------:R-:W-:Y:S02]  /*61d0*/  UIMAD.WIDE.U32 UR8, UR5, UR42, URZ ;  /* 0x0000002a050872a5 */ /* 0x000fe4000f8e00ff */
[----:B------:R-:W-:Y:S02]  /*61e0*/  USEL UR11, UR6, UR4, !UP2 ;  /* 0x00000004060b7287 */ /* 0x000fe4000d000000 */
[----:B------:R-:W-:Y:S02]  /*61f0*/  UIADD3 UR8, UPT, UPT, -UR5, URZ, URZ ;  /* 0x000000ff05087290 */ /* 0x000fe4000fffe1ff */
[----:B------:R-:W-:Y:S01]  /*6200*/  UIADD3 UR10, UPT, UPT, -UR11, URZ, URZ ;  /* 0x000000ff0b0a7290 */ /* 0x000fe2000fffe1ff */
[----:B------:R-:W-:Y:S01]  /*6210*/  @!UP0 UMOV UR4, UR9 ;  /* 0x0000000900048c82 */ /* 0x000fe20008000000 */
[----:B------:R-:W-:Y:S02]  /*6220*/  UIADD3 UR9, UPT, UPT, -UR6, URZ, URZ ;  /* 0x000000ff06097290 */ /* 0x000fe4000fffe1ff */
[----:B------:R-:W-:Y:S02]  /*6230*/  @!UP0 USHF.R.U32.HI UR4, URZ, UR43, UR4 ;  /* 0x0000002bff048299 */ /* 0x000fe40008011604 */
[----:B------:R-:W-:Y:S02]  /*6240*/  UIMAD UR10, UR40, UR10, UR6 ;  /* 0x0000000a280a72a4 */ /* 0x000fe4000f8e0206 */
[----:B------:R-:W-:Y:S04]  /*6250*/  @!UP0 USEL UR4, UR5, UR4, !UP2 ;  /* 0x0000000405048287 */ /* 0x000fe8000d000000 */
[----:B------:R-:W-:Y:S02]  /*6260*/  @!UP0 UIMAD UR10, UR7, UR10, UR4 ;  /* 0x0000000a070a82a4 */ /* 0x000fe4000f8e0204 */
[----:B------:R-:W-:Y:S02]  /*6270*/  @!UP0 UIADD3 UR11, UPT, UPT, UR11, -UR4, URZ ;  /* 0x800000040b0b8290 */ /* 0x000fe4000fffe0ff */
[----:B------:R-:W-:Y:S02]  /*6280*/  UIMAD UR7, UR41, UR8, UR38 ;  /* 0x00000008290772a4 */ /* 0x000fe4000f8e0226 */
[----:B------:R-:W-:Y:S02]  /*6290*/  @!UP0 UIMAD UR6, UR11, UR40, UR5 ;  /* 0x000000280b0682a4 */ /* 0x000fe4000f8e0205 */
[----:B------:R-:W-:Y:S01]  /*62a0*/  UIMAD UR4, UR58, UR9, UR37 ;  /* 0x000000093a0472a4 */ /* 0x000fe2000f8e0225 */
[----:B------:R-:W-:Y:S02]  /*62b0*/  @!UP0 UMOV UR5, UR10 ;  /* 0x0000000a00058c82 */ /* 0x000fe40008000000 */
[----:B------:R-:W-:Y:S02]  /*62c0*/  UIMAD UR38, UR5, UR41, UR7 ;  /* 0x00000029052672a4 */ /* 0x000fe4000f8e0207 */
[----:B------:R-:W-:Y:S11]  /*62d0*/  UIMAD UR37, UR6, UR58, UR4 ;  /* 0x0000003a062572a4 */ /* 0x000ff6000f8e0204 */
[----:B------:R-:W-:Y:S01]  /*62e0*/  @!UPT UIADD3 URZ, UPT, UPT, URZ, URZ, URZ ;  /* 0x000000fffffff290 */ /* 0x000fe2000fffe0ff */
.L_x_106:
[----:B-1----:R-:W-:Y:S01]  /*62f0*/  UISETP.NE.AND UP0, UPT, UR39, 0x1, UPT ;  /* 0x000000012700788c */ /* 0x002fe2000bf05270 */
[----:B------:R-:W-:Y:S01]  /*6300*/  IADD3 R94, PT, PT, R94, 0x1, RZ ;  /* 0x000000015e5e7810 */ /* 0x000fe20007ffe0ff */
[----:B------:R-:W-:Y:S02]  /*6310*/  UIADD3 UR11, UPT, UPT, UR47, 0x200, URZ ;  /* 0x000002002f0b7890 */ /* 0x000fe4000fffe0ff */
[----:B------:R-:W-:Y:S02]  /*6320*/  USHF.L.U32 UR50, UR26, 0x7, URZ ;  /* 0x000000071a327899 */ /* 0x000fe400080006ff */
[----:B------:R-:W-:Y:S05]  /*6330*/  USHF.L.U32 UR49, UR32, 0x6, URZ ;  /* 0x0000000620317899 */ /* 0x000fea00080006ff */
[----:B------:R-:W1:Y:S01]  /*6340*/  @!UP0 LDCU.128 UR12, c[0x0][0xb10] ;  /* 0x00016200ff0c87ac */ /* 0x000e620008000c00 */
[----:B------:R-:W3:Y:S01]  /*6350*/  @!UP0 LDCU UR5, c[0x0][0xb0c] ;  /* 0x00016180ff0587ac */ /* 0x000ee20008000800 */
[----:B------:R-:W4:Y:S01]  /*6360*/  @!UP0 LDCU UR10, c[0x0][0xb20] ;  /* 0x00016400ff0a87ac */ /* 0x000f220008000800 */
[----:B-1----:R-:W-:Y:S02]  /*6370*/  UIMAD.WIDE.U32 UR8, UR38, UR12, URZ ;  /* 0x0000000c260872a5 */ /* 0x002fe4000f8e00ff */
[----:B------:R-:W-:Y:S02]  /*6380*/  UIMAD.WIDE.U32 UR6, UR37, UR15, URZ ;  /* 0x0000000f250672a5 */ /* 0x000fe4000f8e00ff */
[----:B------:R-:W-:Y:S03]  /*6390*/  @!UP0 UISETP.NE.AND UP1, UPT, UR14, 0x1, UPT ;  /* 0x000000010e00888c */ /* 0x000fe6000bf25270 */
[----:B------:R-:W-:Y:S01]  /*63a0*/  @!UP0 UMOV UR4, UR9 ;  /* 0x0000000900048c82 */ /* 0x000fe20008000000 */
[----:B---3--:R-:W-:Y:S02]  /*63b0*/  @!UP0 UISETP.NE.AND UP2, UPT, UR5, 0x1, UPT ;  /* 0x000000010500888c */ /* 0x008fe4000bf45270 */
[----:B------:R-:W-:Y:S01]  /*63c0*/  @!UP0 USHF.R.U32.HI UR4, URZ, UR13, UR4 ;  /* 0x0000000dff048299 */ /* 0x000fe20008011604 */
[----:B------:R-:W-:Y:S02]  /*63d0*/  @!UP0 UMOV UR6, UR7 ;  /* 0x0000000700068c82 */ /* 0x000fe40008000000 */
[----:B----4-:R-:W-:Y:S02]  /*63e0*/  @!UP0 USHF.R.U32.HI UR6, URZ, UR10, UR6 ;  /* 0x0000000aff068299 */ /* 0x010fe40008011606 */
[----:B------:R-:W-:Y:S02]  /*63f0*/  @!UP0 USEL UR7, UR38, UR4, !UP2 ;  /* 0x0000000426078287 */ /* 0x000fe4000d000000 */
[----:B------:R-:W-:Y:S04]  /*6400*/  @!UP0 USEL UR6, UR37, UR6, !UP1 ;  /* 0x0000000625068287 */ /* 0x000fe8000c800000 */
[----:B------:R-:W-:Y:S02]  /*6410*/  @!UP0 UIADD3 UR4, UPT, UPT, -UR7, UR6, URZ ;  /* 0x0000000607048290 */ /* 0x000fe4000fffe1ff */
[----:B------:R-:W-:Y:S02]  /*6420*/  @!UP0 UIADD3 UR6, UPT, UPT, UR7, -UR6, URZ ;  /* 0x8000000607068290 */ /* 0x000fe4000fffe0ff */
[----:B------:R-:W-:Y:S02]  /*6430*/  @!UP0 UIMAD UR38, UR4, UR5, UR38 ;  /* 0x00000005042682a4 */ /* 0x000fe4000f8e0226 */
[----:B------:R-:W-:Y:S02]  /*6440*/  @!UP0 UIMAD UR37, UR6, UR14, UR37 ;  /* 0x0000000e062582a4 */ /* 0x000fe4000f8e0225 */
[----:B------:R-:W-:Y:S09]  /*6450*/  ULOP3.LUT UP0, URZ, UR11, 0x1b0, URZ, 0xc0, !UPT ;  /* 0x000001b00bff7892 */ /* 0x000ff2000f80c0ff */
[----:B------:R-:W-:Y:S05]  /*6460*/  BRA.U !UP0, `(.L_x_107) ;  /* 0x00000001087c7547 */ /* 0x000fea000b800000 */
[----:B------:R-:W1:Y:S01]  /*6470*/  LDCU.64 UR8, c[0x4][0x80] ;  /* 0x01001000ff0877ac */ /* 0x000e620008000a00 */
[----:B------:R-:W-:Y:S01]  /*6480*/  MOV R2, 0x0 ;  /* 0x0000000000027802 */ /* 0x000fe20000000f00 */
[----:B------:R-:W-:Y:S02]  /*6490*/  HFMA2 R12, -RZ, RZ, 0, 5.9604644775390625e-08 ;  /* 0x00000001ff0c7431 */ /* 0x000fe400000001ff */
[----:B------:R-:W-:Y:S01]  /*64a0*/  IMAD.MOV.U32 R8, RZ, RZ, 0x70 ;  /* 0x00000070ff087424 */ /* 0x000fe200078e00ff */
[----:B------:R3:W4:Y:S01]  /*64b0*/  LDC.64 R14, c[0x4][R2] ;  /* 0x01000000020e7b82 */ /* 0x0007220000000a00 */
[----:B------:R-:W2:Y:S01]  /*64c0*/  LDCU.64 UR6, c[0x4][0x88] ;  /* 0x01001100ff0677ac */ /* 0x000ea20008000a00 */
[----:B------:R-:W-:Y:S01]  /*64d0*/  IMAD.MOV.U32 R13, RZ, RZ, RZ ;  /* 0x000000ffff0d7224 */ /* 0x000fe200078e00ff */
[----:B------:R-:W2:Y:S01]  /*64e0*/  LDCU.64 UR4, c[0x4][0x8] ;  /* 0x01000100ff0477ac */ /* 0x000ea20008000a00 */
[----:B-1----:R-:W-:Y:S01]  /*64f0*/  MOV R5, UR9 ;  /* 0x0000000900057c02 */ /* 0x002fe20008000f00 */
[----:B------:R-:W-:Y:S01]  /*6500*/  IMAD.U32 R4, RZ, RZ, UR8 ;  /* 0x00000008ff047e24 */ /* 0x000fe2000f8e00ff */
[----:B--2---:R-:W-:Y:S01]  /*6510*/  MOV R7, UR7 ;  /* 0x0000000700077c02 */ /* 0x004fe20008000f00 */
[----:B------:R-:W-:Y:S01]  /*6520*/  IMAD.U32 R6, RZ, RZ, UR6 ;  /* 0x00000006ff067e24 */ /* 0x000fe2000f8e00ff */
[----:B------:R-:W-:Y:S01]  /*6530*/  MOV R11, UR5 ;  /* 0x00000005000b7c02 */ /* 0x000fe20008000f00 */
[----:B------:R-:W-:Y:S02]  /*6540*/  IMAD.U32 R10, RZ, RZ, UR4 ;  /* 0x00000004ff0a7e24 */ /* 0x000fe4000f8e00ff */
[----:B------:R-:W-:Y:S07]  /*6550*/  LEPC R20, `(.L_x_108) ;  /* 0x000000001014794e */ /* 0x000fee0000000000 */
[----:B---345:R-:W-:Y:S05]  /*6560*/  CALL.ABS.NOINC R14 ;  /* 0x000000000e007343 */ /* 0x038fea0003c00000 */
.L_x_108:
[----:B------:R-:W1:Y:S01]  /*6570*/  LDCU.64 UR8, c[0x4][0x80] ;  /* 0x01001000ff0877ac */ /* 0x000e620008000a00 */
[----:B------:R-:W2:Y:S01]  /*6580*/  LDC.64 R2, c[0x4][R2] ;  /* 0x0100000002027b82 */ /* 0x000ea20000000a00 */
[----:B------:R-:W-:Y:S02]  /*6590*/  HFMA2 R12, -RZ, RZ, 0, 5.9604644775390625e-08 ;  /* 0x00000001ff0c7431 */ /* 0x000fe400000001ff */
[----:B------:R-:W-:Y:S02]  /*65a0*/  IMAD.MOV.U32 R8, RZ, RZ, 0x70 ;  /* 0x00000070ff087424 */ /* 0x000fe400078e00ff */
[----:B------:R-:W-:Y:S01]  /*65b0*/  IMAD.MOV.U32 R13, RZ, RZ, RZ ;  /* 0x000000ffff0d7224 */ /* 0x000fe200078e00ff */
[----:B------:R-:W3:Y:S01]  /*65c0*/  LDCU.64 UR6, c[0x4][0x88] ;  /* 0x01001100ff0677ac */ /* 0x000ee20008000a00 */
[----:B------:R-:W4:Y:S01]  /*65d0*/  LDCU.64 UR4, c[0x4][0x8] ;  /* 0x01000100ff0477ac */ /* 0x000f220008000a00 */
[----:B-1----:R-:W-:Y:S02]  /*65e0*/  MOV R4, UR8 ;  /* 0x0000000800047c02 */ /* 0x002fe40008000f00 */
[----:B------:R-:W-:Y:S02]  /*65f0*/  MOV R5, UR9 ;  /* 0x0000000900057c02 */ /* 0x000fe40008000f00 */
[----:B---3--:R-:W-:Y:S01]  /*6600*/  MOV R7, UR7 ;  /* 0x0000000700077c02 */ /* 0x008fe20008000f00 */
[----:B------:R-:W-:Y:S01]  /*6610*/  IMAD.U32 R6, RZ, RZ, UR6 ;  /* 0x00000006ff067e24 */ /* 0x000fe2000f8e00ff */
[----:B----4-:R-:W-:Y:S01]  /*6620*/  MOV R11, UR5 ;  /* 0x00000005000b7c02 */ /* 0x010fe20008000f00 */
[----:B------:R-:W-:Y:S02]  /*6630*/  IMAD.U32 R10, RZ, RZ, UR4 ;  /* 0x00000004ff0a7e24 */ /* 0x000fe4000f8e00ff */
[----:B------:R-:W-:Y:S07]  /*6640*/  LEPC R20, `(.L_x_107) ;  /* 0x000000001014794e */ /* 0x000fee0000000000 */
[----:B--2---:R-:W-:Y:S05]  /*6650*/  CALL.ABS.NOINC R2 ;  /* 0x0000000002007343 */ /* 0x004fea0003c00000 */
.L_x_107:
[----:B------:R-:W-:Y:S02]  /*6660*/  ISETP.NE.U32.AND P0, PT, RZ, UR60, PT ;  /* 0x0000003cff007c0c */ /* 0x000fe4000bf05070 */
[C---:B------:R-:W-:Y:S02]  /*6670*/  ISETP.NE.U32.AND P1, PT, R82.reuse, RZ, PT ;  /* 0x000000ff5200720c */ /* 0x040fe40003f25070 */
[----:B------:R-:W-:Y:S02]  /*6680*/  ISETP.NE.U32.AND P4, PT, R82, RZ, PT ;  /* 0x000000ff5200720c */ /* 0x000fe40003f85070 */
[----:B------:R-:W-:Y:S02]  /*6690*/  ISETP.NE.AND.EX P0, PT, RZ, UR61, PT, P0 ;  /* 0x0000003dff007c0c */ /* 0x000fe4000bf05300 */
[C---:B------:R-:W-:Y:S02]  /*66a0*/  ISETP.NE.AND.EX P1, PT, R83.reuse, RZ, PT, P1 ;  /* 0x000000ff5300720c */ /* 0x040fe40003f25310 */
[----:B------:R-:W-:Y:S02]  /*66b0*/  ISETP.NE.AND.EX P4, PT, R83, RZ, P0, P4 ;  /* 0x000000ff5300720c */ /* 0x000fe40000785340 */
[----:B------:R-:W-:Y:S02]  /*66c0*/  ISETP.NE.U32.AND P5, PT, R78, RZ, PT ;  /* 0x000000ff4e00720c */ /* 0x000fe40003fa5070 */
[----:B------:R-:W-:Y:S02]  /*66d0*/  ISETP.NE.U32.AND P3, PT, RZ, UR60, PT ;  /* 0x0000003cff007c0c */ /* 0x000fe4000bf65070 */
[----:B------:R-:W-:Y:S02]  /*66e0*/  PLOP3.LUT P2, PT, PT, PT, PT, 0x8, 0x80 ;  /* 0x000000000080781c */ /* 0x000fe40003f4e170 */
[----:B------:R-:W-:Y:S02]  /*66f0*/  ISETP.NE.AND.EX P5, PT, R79, RZ, PT, P5 ;  /* 0x000000ff4f00720c */ /* 0x000fe40003fa5350 */
[----:B------:R-:W-:Y:S03]  /*6700*/  ISETP.NE.AND.EX P3, PT, RZ, UR61, PT, P3 ;  /* 0x0000003dff007c0c */ /* 0x000fe6000bf65330 */
[----:B------:R-:W-:Y:S01]  /*6710*/  @!P4 PLOP3.LUT P2, PT, P1, PT, PT, 0x80, 0x8 ;  /* 0x000000000008c81c */ /* 0x000fe20000f4f070 */
[----:B------:R-:W-:Y:S01]  /*6720*/  @!UPT UIADD3 URZ, UPT, UPT, URZ, URZ, URZ ;  /* 0x000000fffffff290 */ /* 0x000fe2000fffe0ff */
[----:B------:R-:W-:Y:S11]  /*6730*/  @!P1 BRA `(.L_x_109) ;  /* 0x0000000000309947 */ /* 0x000ff60003800000 */
[----:B------:R-:W-:Y:S01]  /*6740*/  ISETP.NE.U32.AND P0, PT, R80, RZ, PT ;  /* 0x000000ff5000720c */ /* 0x000fe20003f05070 */
[----:B------:R-:W1:Y:S01]  /*6750*/  LDCU.64 UR4, c[0x0][0x358] ;  /* 0x00006b00ff0477ac */ /* 0x000e620008000a00 */
[----:B------:R-:W-:Y:S02]  /*6760*/  IMAD.MOV.U32 R88, RZ, RZ, 0x1 ;  /* 0x00000001ff587424 */ /* 0x000fe400078e00ff */
[----:B------:R-:W-:Y:S11]  /*6770*/  ISETP.NE.AND.EX P0, PT, R81, RZ, PT, P0 ;  /* 0x000000ff5100720c */ /* 0x000ff60003f05300 */
[----:B------:R-:W-:Y:S02]  /*6780*/  @!UPT UIADD3 URZ, UPT, UPT, URZ, URZ, URZ ;  /* 0x000000fffffff290 */ /* 0x000fe4000fffe0ff */
[----:B------:R-:W3:Y:S01]  /*6790*/  @P0 LDC.64 R2, c[0x0][0x888] ;  /* 0x00022200ff020b82 */ /* 0x000ee20000000a00 */
[----:B--2---:R-:W-:Y:S04]  /*67a0*/  @P0 IMAD R0, R82, UR36, RZ ;  /* 0x0000002452000c24 */ /* 0x004fe8000f8e02ff */
[----:B---3--:R-:W-:Y:S04]  /*67b0*/  @P0 IMAD.WIDE R2, R0, 0x4, R2 ;  /* 0x0000000400020825 */ /* 0x008fe800078e0202 */
[----:B------:R-:W-:Y:S01]  /*67c0*/  HFMA2 R0, -RZ, RZ, 0, 5.9604644775390625e-08 ;  /* 0x00000001ff007431 */ /* 0x000fe200000001ff */
[----:B-1---5:R1:W5:Y:S04]  /*67d0*/  @P0 LDG.E R41, desc[UR4][R2.64] ;  /* 0x0000000402290981 */ /* 0x022368000c1e1900 */
[----:B------:R-:W-:Y:S01]  /*67e0*/  @!P0 PRMT R88, R0, 0x7610, R88 ;  /* 0x0000761000588816 */ /* 0x000fe20000000058 */
[----:B-1----:R-:W3:Y:S06]  /*67f0*/  @!P0 LDC R41, c[0x0][0x880] ;  /* 0x00022000ff298b82 */ /* 0x002eec0000000800 */
.L_x_109:
[----:B------:R-:W-:Y:S05]  /*6800*/  @!P5 BRA `(.L_x_110) ;  /* 0x000000000024d947 */ /* 0x000fea0003800000 */
[----:B------:R-:W-:Y:S01]  /*6810*/  ISETP.NE.U32.AND P0, PT, R76, RZ, PT ;  /* 0x000000ff4c00720c */ /* 0x000fe20003f05070 */
[----:B------:R-:W1:Y:S03]  /*6820*/  LDCU.64 UR4, c[0x0][0x358] ;  /* 0x00006b00ff0477ac */ /* 0x000e660008000a00 */
[----:B------:R-:W-:Y:S11]  /*6830*/  ISETP.NE.AND.EX P0, PT, R77, RZ, PT, P0 ;  /* 0x000000ff4d00720c */ /* 0x000ff60003f05300 */
[----:B------:R-:W-:Y:S02]  /*6840*/  @!UPT UIADD3 URZ, UPT, UPT, URZ, URZ, URZ ;  /* 0x000000fffffff290 */ /* 0x000fe4000fffe0ff */
[----:B------:R-:W4:Y:S01]  /*6850*/  @P0 LDC.64 R2, c[0x0][0x8a8] ;  /* 0x00022a00ff020b82 */ /* 0x000f220000000a00 */
[----:B--2---:R-:W-:Y:S04]  /*6860*/  @P0 IMAD R0, R78, UR36, RZ ;  /* 0x000000244e000c24 */ /* 0x004fe8000f8e02ff */
[----:B----4-:R-:W-:Y:S05]  /*6870*/  @P0 IMAD.WIDE R2, R0, 0x4, R2 ;  /* 0x0000000400020825 */ /* 0x010fea00078e0202 */
[----:B-1---5:R1:W5:Y:S02]  /*6880*/  @P0 LDG.E R38, desc[UR4][R2.64] ;  /* 0x0000000402260981 */ /* 0x022364000c1e1900 */
[----:B-1----:R-:W4:Y:S02]  /*6890*/  @!P0 LDC R38, c[0x0][0x8a0] ;  /* 0x00022800ff268b82 */ /* 0x002f240000000800 */
.L_x_110:
[----:B---3-5:R-:W-:Y:S01]  /*68a0*/  FSETP.NEU.AND P0, PT, R41, RZ, PT ;  /* 0x000000ff2900720b */ /* 0x028fe20003f0d000 */
[----:B------:R-:W-:Y:S01]  /*68b0*/  ULOP3.LUT UR4, UR54, 0x1, URZ, 0x3c, !UPT ;  /* 0x0000000136047892 */ /* 0x000fe2000f8e3cff */
[----:B------:R-:W-:Y:S01]  /*68c0*/  SEL R5, RZ, 0xffffffff, P3 ;  /* 0xffffffffff057807 */ /* 0x000fe20001800000 */
[----:B------:R-:W-:Y:S01]  /*68d0*/  IMAD.U32 R109, RZ, RZ, UR46 ;  /* 0x0000002eff6d7e24 */ /* 0x000fe2000f8e00ff */
[----:B------:R-:W-:Y:S01]  /*68e0*/  @!P4 LOP3.LUT P3, RZ, R88, 0xff, RZ, 0xc0, !PT ;  /* 0x000000ff58ffc812 */ /* 0x000fe2000786c0ff */
[----:B------:R-:W-:Y:S01]  /*68f0*/  IMAD.SHL.U32 R85, R96, 0x10, RZ ;  /* 0x0000001060557824 */ /* 0x000fe200078e00ff */
[----:B------:R-:W-:Y:S01]  /*6900*/  @!P4 SEL R2, RZ, 0xffffffff, P0 ;  /* 0xffffffffff02c807 */ /* 0x000fe20000000000 */
[----:B------:R-:W-:Y:S01]  /*6910*/  IMAD.U32 R110, RZ, RZ, UR4 ;  /* 0x00000004ff6e7e24 */ /* 0x000fe2000f8e00ff */
[----:B------:R-:W-:Y:S01]  /*6920*/  LEA R92, R36, UR47, 0x3 ;  /* 0x0000002f245c7c11 */ /* 0x000fe2000f8e18ff */
[----:B------:R-:W-:Y:S01]  /*6930*/  IMAD.SHL.U32 R109, R109, 0x2000, RZ ;  /* 0x000020006d6d7824 */ /* 0x000fe200078e00ff */
[----:B------:R-:W-:Y:S01]  /*6940*/  @P2 SEL R2, R5, R2, !P3 ;  /* 0x0000000205022207 */ /* 0x000fe20005800000 */
[----:B------:R-:W-:Y:S01]  /*6950*/  IMAD.SHL.U32 R84, R95, 0x10, RZ ;  /* 0x000000105f547824 */ /* 0x000fe200078e00ff */
[----:B------:R-:W-:Y:S01]  /*6960*/  SHF.L.U32 R3, R98, 0x1f, RZ ;  /* 0x0000001f62037819 */ /* 0x000fe200000006ff */
[----:B------:R-:W-:Y:S01]  /*6970*/  IMAD.IADD R87, R100, 0x1, R109 ;  /* 0x0000000164577824 */ /* 0x000fe200078e026d */
[----:B------:R-:W-:Y:S01]  /*6980*/  @!P4 LOP3.LUT R2, R2, 0x1, RZ, 0xc0, !PT ;  /* 0x000000010202c812 */ /* 0x000fe200078ec0ff */
[----:B------:R-:W-:Y:S01]  /*6990*/  BSSY B1, `(.L_x_111) ;  /* 0x0000038000017945 */ /* 0x000fe20003800000 */
[----:B------:R-:W-:Y:S01]  /*69a0*/  IMAD.MOV.U32 R108, RZ, RZ, 0x1 ;  /* 0x00000001ff6c7424 */ /* 0x000fe200078e00ff */
[----:B------:R-:W-:Y:S02]  /*69b0*/  CS2R R74, SRZ ;  /* 0x00000000004a7805 */ /* 0x000fe4000001ff00 */
[----:B------:R-:W-:Y:S01]  /*69c0*/  ISETP.NE.U32.OR P5, PT, R2, 0x1, P4 ;  /* 0x000000010200780c */ /* 0x000fe200027a5470 */
[----:B------:R-:W-:Y:S01]  /*69d0*/  IMAD.U32 R2, RZ, RZ, UR46 ;  /* 0x0000002eff027e24 */ /* 0x000fe2000f8e00ff */
[----:B------:R-:W-:Y:S01]  /*69e0*/  LOP3.LUT P4, R93, R88, 0xff, RZ, 0xc0, !PT ;  /* 0x000000ff585d7812 */ /* 0x000fe2000788c0ff */
[----:B------:R-:W-:Y:S01]  /*69f0*/  IMAD.IADD R86, R87, 0x1, R85 ;  /* 0x0000000157567824 */ /* 0x000fe200078e0255 */
[----:B------:R-:W-:Y:S01]  /*6a00*/  P2R R103, PR, RZ, 0x20 ;  /* 0x00000020ff677803 */ /* 0x000fe20000000000 */
[----:B------:R-:W-:Y:S01]  /*6a10*/  IMAD R39, R36, 0x40, R37 ;  /* 0x0000004024277824 */ /* 0x000fe200078e0225 */
[----:B--2---:R-:W-:Y:S01]  /*6a20*/  LEA R0, R2, UR47, 0x3 ;  /* 0x0000002f02007c11 */ /* 0x004fe2000f8e18ff */
[----:B------:R-:W-:Y:S01]  /*6a30*/  IMAD.U32 R111, RZ, RZ, UR46 ;  /* 0x0000002eff6f7e24 */ /* 0x000fe2000f8e00ff */
[----:B------:R-:W-:Y:S02]  /*6a40*/  SEL R2, RZ, 0xffffffff, P0 ;  /* 0xffffffffff027807 */ /* 0x000fe40000000000 */
[----:B------:R-:W-:Y:S02]  /*6a50*/  CS2R R72, SRZ ;  /* 0x0000000000487805 */ /* 0x000fe4000001ff00 */
[----:B------:R-:W-:Y:S02]  /*6a60*/  CS2R R66, SRZ ;  /* 0x0000000000427805 */ /* 0x000fe4000001ff00 */
[----:B------:R-:W-:Y:S02]  /*6a70*/  CS2R R64, SRZ ;  /* 0x0000000000407805 */ /* 0x000fe4000001ff00 */
[----:B------:R-:W-:Y:S02]  /*6a80*/  @P1 SEL R2, R5, R2, !P4 ;  /* 0x0000000205021207 */ /* 0x000fe40006000000 */
[----:B------:R-:W-:Y:S02]  /*6a90*/  CS2R R58, SRZ ;  /* 0x00000000003a7805 */ /* 0x000fe4000001ff00 */
[----:B------:R-:W-:Y:S02]  /*6aa0*/  @P5 SHF.L.U32 R7, R110, 0x1f, RZ ;  /* 0x0000001f6e075819 */ /* 0x000fe400000006ff */
[----:B------:R-:W-:Y:S02]  /*6ab0*/  CS2R R56, SRZ ;  /* 0x0000000000387805 */ /* 0x000fe4000001ff00 */
[----:B------:R-:W-:Y:S02]  /*6ac0*/  LOP3.LUT R2, R2, 0x1, RZ, 0xc0, !PT ;  /* 0x0000000102027812 */ /* 0x000fe400078ec0ff */
[----:B------:R-:W-:Y:S01]  /*6ad0*/  CS2R R50, SRZ ;  /* 0x0000000000327805 */ /* 0x000fe2000001ff00 */
[----:B------:R-:W1:Y:S01]  /*6ae0*/  @P5 SYNCS.PHASECHK.TRANS64.TRYWAIT P3, [R0+URZ+0xa0], R7 ;  /* 0x0000a007000055a7 */ /* 0x000e6200080611ff */
[----:B------:R-:W-:Y:S02]  /*6af0*/  CS2R R48, SRZ ;  /* 0x0000000000307805 */ /* 0x000fe4000001ff00 */
[----:B------:R-:W-:Y:S01]  /*6b00*/  ISETP.NE.U32.AND P0, PT, R2, 0x1, PT ;  /* 0x000000010200780c */ /* 0x000fe20003f05070 */
[----:B------:R-:W-:Y:S02]  /*6b10*/  IMAD.IADD R47, R87, 0x1, R84 ;  /* 0x00000001572f7824 */ /* 0x000fe400078e0254 */
[----:B------:R-:W-:Y:S01]  /*6b20*/  IMAD.IADD R46, R99, 0x1, R86 ;  /* 0x00000001632e7824 */ /* 0x000fe200078e0256 */
[----:B------:R-:W-:Y:S01]  /*6b30*/  P2R R112, PR, RZ, 0x1 ;  /* 0x00000001ff707803 */ /* 0x000fe20000000000 */
[----:B------:R2:W3:Y:S01]  /*6b40*/  SYNCS.PHASECHK.TRANS64.TRYWAIT P2, [R92+URZ+0x100], R3 ;  /* 0x000100035c0075a7 */ /* 0x0004e200080411ff */
[----:B-1----:R-:W-:Y:S01]  /*6b50*/  @P5 SEL R108, RZ, 0x1, !P3 ;  /* 0x00000001ff6c5807 */ /* 0x002fe20005800000 */
[----:B--2---:R-:W-:Y:S06]  /*6b60*/  @!P5 BRA `(.L_x_112) ;  /* 0x000000000068d947 */ /* 0x004fec0003800000 */
[----:B------:R-:W-:Y:S01]  /*6b70*/  ISETP.NE.AND P0, PT, R108, RZ, PT ;  /* 0x000000ff6c00720c */ /* 0x000fe20003f05270 */
[----:B------:R-:W-:Y:S01]  /*6b80*/  BSSY B0, `(.L_x_113) ;  /* 0x000000d000007945 */ /* 0x000fe20003800000 */
[----:B------:R-:W-:Y:S02]  /*6b90*/  CS2R R50, SRZ ;  /* 0x0000000000327805 */ /* 0x000fe4000001ff00 */
[----:B------:R-:W-:Y:S02]  /*6ba0*/  CS2R R48, SRZ ;  /* 0x0000000000307805 */ /* 0x000fe4000001ff00 */
[----:B------:R-:W-:Y:S02]  /*6bb0*/  CS2R R58, SRZ ;  /* 0x00000000003a7805 */ /* 0x000fe4000001ff00 */
[----:B------:R-:W-:Y:S02]  /*6bc0*/  CS2R R56, SRZ ;  /* 0x0000000000387805 */ /* 0x000fe4000001ff00 */
[----:B------:R-:W-:Y:S02]  /*6bd0*/  CS2R R66, SRZ ;  /* 0x0000000000427805 */ /* 0x000fe4000001ff00 */
[----:B------:R-:W-:Y:S02]  /*6be0*/  CS2R R64, SRZ ;  /* 0x0000000000407805 */ /* 0x000fe4000001ff00 */
[----:B------:R-:W-:Y:S02]  /*6bf0*/  CS2R R74, SRZ ;  /* 0x00000000004a7805 */ /* 0x000fe4000001ff00 */
[----:B------:R-:W-:Y:S01]  /*6c00*/  CS2R R72, SRZ ;  /* 0x0000000000487805 */ /* 0x000fe2000001ff00 */
[----:B------:R-:W-:Y:S06]  /*6c10*/  @P0 BRA `(.L_x_114) ;  /* 0x00000000000c0947 */ /* 0x000fec0003800000 */
[----:B------:R-:W-:Y:S04]  /*6c20*/  SHF.L.U32 R5, R110, 0x1f, RZ ;  /* 0x0000001f6e057819 */ /* 0x000fe800000006ff */
[----:B------:R-:W1:Y:S02]  /*6c30*/  SYNCS.PHASECHK.TRANS64.TRYWAIT P0, [R0+URZ+0xa0], R5 ;  /* 0x0000a005000075a7 */ /* 0x000e6400080011ff */
[----:B-1----:R-:W-:Y:S05]  /*6c40*/  @!P0 BRA `(.L_x_115) ;  /* 0x00000028004c8947 */ /* 0x002fea0003800000 */
.L_x_114:
[----:B------:R-:W-:Y:S05]  /*6c50*/  BSYNC B0 ;  /* 0x0000000000007941 */ /* 0x000fea0003800000 */
.L_x_113:
[----:B------:R-:W-:Y:S01]  /*6c60*/  ISETP.NE.AND P0, PT, R112, RZ, PT ;  /* 0x000000ff7000720c */ /* 0x000fe20003f05270 */
[----:B------:R-:W-:Y:S04]  /*6c70*/  UIADD3 UR4, UPT, UPT, UR46, 0x1, URZ ;  /* 0x000000012e047890 */ /* 0x000fe8000fffe0ff */
[----:B------:R-:W-:Y:S04]  /*6c80*/  UISETP.NE.AND UP0, UPT, UR4, 0x3, UPT ;  /* 0x000000030400788c */ /* 0x000fe8000bf05270 */
[----:B------:R-:W-:Y:S02]  /*6c90*/  USEL UR5, URZ, 0x1, UP0 ;  /* 0x00000001ff057887 */ /* 0x000fe40008000000 */
[----:B------:R-:W-:Y:S02]  /*6ca0*/  USEL UR4, UR4, URZ, UP0 ;  /* 0x000000ff04047287 */ /* 0x000fe40008000000 */
[----:B------:R2:W1:Y:S02]  /*6cb0*/  @P0 LDS.128 R48, [R87] ;  /* 0x0000000057300984 */ /* 0x0004640000000c00 */
[----:B------:R-:W-:Y:S02]  /*6cc0*/  LOP3.LUT R110, R110, UR5, RZ, 0x3c, !PT ;  /* 0x000000056e6e7c12 */ /* 0x000fe4000f8e3cff */
[----:B------:R2:W1:Y:S01]  /*6cd0*/  @P0 LDS.128 R56, [R86+0x10] ;  /* 0x0000100056380984 */ /* 0x0004620000000c00 */
[----:B------:R-:W-:Y:S03]  /*6ce0*/  IMAD.U32 R111, RZ, RZ, UR4 ;  /* 0x00000004ff6f7e24 */ /* 0x000fe6000f8e00ff */
[----:B------:R2:W1:Y:S04]  /*6cf0*/  @P0 LDS.128 R64, [R47+0x20] ;  /* 0x000020002f400984 */ /* 0x0004680000000c00 */
[----:B------:R2:W1:Y:S02]  /*6d00*/  @P0 LDS.128 R72, [R46+0x10] ;  /* 0x000010002e480984 */ /* 0x0004640000000c00 */
.L_x_112:
[----:B------:R-:W-:Y:S05]  /*6d10*/  BSYNC B1 ;  /* 0x0000000000017941 */ /* 0x000fea0003800000 */
.L_x_111:
[----:B-1----:R-:W-:Y:S04]  /*6d20*/  SHF.R.U32.HI R0, RZ, 0x15, R39 ;  /* 0x00000015ff007819 */ /* 0x002fe80000011627 */
[----:B------:R-:W-:Y:S01]  /*6d30*/  LOP3.LUT P0, RZ, R0, 0x3, R89, 0x48, !PT ;  /* 0x0000000300ff7812 */ /* 0x000fe20007804859 */
[----:B------:R-:W-:Y:S01]  /*6d40*/  @!UPT UIADD3 URZ, UPT, UPT, URZ, URZ, URZ ;  /* 0x000000fffffff290 */ /* 0x000fe2000fffe0ff */
[----:B---3--:R-:W-:Y:S11]  /*6d50*/  @P2 BRA `(.L_x_116) ;  /* 0x0000000000082947 */ /* 0x008ff60003800000 */
[----:B------:R-:W1:Y:S02]  /*6d60*/  SYNCS.PHASECHK.TRANS64.TRYWAIT P1, [R92+URZ+0x100], R3 ;  /* 0x000100035c0075a7 */ /* 0x000e6400080211ff */
[----:B-1----:R-:W-:Y:S05]  /*6d70*/  @!P1 BRA `(.L_x_117) ;  /* 0x0000002800149947 */ /* 0x002fea0003800000 */
.L_x_116:
[----:B------:R-:W-:Y:S05]  /*6d80*/  @!P0 BRA `(.L_x_118) ;  /* 0x0000000000408947 */ /* 0x000fea0003800000 */
[----:B------:R-:W3:Y:S01]  /*6d90*/  LDCU.64 UR8, c[0x4][0x70] ;  /* 0x01000e00ff0877ac */ /* 0x000ee20008000a00 */
[----:B-1----:R-:W-:Y:S01]  /*6da0*/  MOV R3, 0x0 ;  /* 0x0000000000037802 */ /* 0x002fe20000000f00 */
[----:B------:R-:W-:Y:S02]  /*6db0*/  HFMA2 R12, -RZ, RZ, 0, 5.9604644775390625e-08 ;  /* 0x00000001ff0c7431 */ /* 0x000fe400000001ff */
[----:B------:R-:W-:Y:S02]  /*6dc0*/  IMAD.MOV.U32 R8, RZ, RZ, 0x192 ;  /* 0x00000192ff087424 */ /* 0x000fe400078e00ff */
[----:B------:R-:W-:Y:S01]  /*6dd0*/  IMAD.MOV.U32 R13, RZ, RZ, RZ ;  /* 0x000000ffff0d7224 */ /* 0x000fe200078e00ff */
[----:B------:R-:W1:Y:S01]  /*6de0*/  LDCU.64 UR6, c[0x4][0x78] ;  /* 0x01000f00ff0677ac */ /* 0x000e620008000a00 */
[----:B------:R-:W2:Y:S01]  /*6df0*/  LDC.64 R2, c[0x4][R3] ;  /* 0x0100000003027b82 */ /* 0x000ea20000000a00 */
[----:B------:R-:W5:Y:S01]  /*6e00*/  LDCU.64 UR4, c[0x4][0x10] ;  /* 0x01000200ff0477ac */ /* 0x000f620008000a00 */
[----:B---3--:R-:W-:Y:S01]  /*6e10*/  MOV R5, UR9 ;  /* 0x0000000900057c02 */ /* 0x008fe20008000f00 */
[----:B------:R-:W-:Y:S01]  /*6e20*/  IMAD.U32 R4, RZ, RZ, UR8 ;  /* 0x00000008ff047e24 */ /* 0x000fe2000f8e00ff */
[----:B-1----:R-:W-:Y:S01]  /*6e30*/  MOV R7, UR7 ;  /* 0x0000000700077c02 */ /* 0x002fe20008000f00 */
[----:B------:R-:W-:Y:S01]  /*6e40*/  IMAD.U32 R6, RZ, RZ, UR6 ;  /* 0x00000006ff067e24 */ /* 0x000fe2000f8e00ff */
[----:B-----5:R-:W-:Y:S01]  /*6e50*/  MOV R11, UR5 ;  /* 0x00000005000b7c02 */ /* 0x020fe20008000f00 */
[----:B------:R-:W-:Y:S02]  /*6e60*/  IMAD.U32 R10, RZ, RZ, UR4 ;  /* 0x00000004ff0a7e24 */ /* 0x000fe4000f8e00ff */
[----:B------:R-:W-:Y:S07]  /*6e70*/  LEPC R20, `(.L_x_118) ;  /* 0x000000001014794e */ /* 0x000fee0000000000 */
[----:B--2-4-:R-:W-:Y:S05]  /*6e80*/  CALL.ABS.NOINC R2 ;  /* 0x0000000002007343 */ /* 0x014fea0003c00000 */
.L_x_118:
[C---:B------:R-:W-:Y:S01]  /*6e90*/  SHF.L.U32 R40, R48.reuse, 0x10, RZ ;  /* 0x0000001030287819 */ /* 0x040fe200000006ff */
[----:B------:R-:W-:Y:S05]  /*6ea0*/  WARPSYNC.ALL ;  /* 0x0000000000007948 */ /* 0x000fea0003800000 */
[----:B------:R-:W-:Y:S01]  /*6eb0*/  R2UR UR4, R39 ;  /* 0x00000000270472ca */ /* 0x000fe200000e0000 */
[----:B------:R-:W-:Y:S01]  /*6ec0*/  BSSY.RECONVERGENT B0, `(.L_x_119) ;  /* 0x0000087000007945 */ /* 0x000fe20003800200 */
[----:B------:R-:W-:Y:S02]  /*6ed0*/  LOP3.LUT R43, R48, 0xffff0000, RZ, 0xc0, !PT ;  /* 0xffff0000302b7812 */ /* 0x000fe400078ec0ff */
[----:B------:R-:W-:Y:S02]  /*6ee0*/  SHF.L.U32 R42, R49, 0x10, RZ ;  /* 0x00000010312a7819 */ /* 0x000fe400000006ff */
[----:B------:R-:W-:Y:S02]  /*6ef0*/  SHF.L.U32 R45, R51, 0x10, RZ ;  /* 0x00000010332d7819 */ /* 0x000fe400000006ff */
[----:B------:R-:W-:Y:S02]  /*6f00*/  LOP3.LUT R44, R75, 0xffff0000, RZ, 0xc0, !PT ;  /* 0xffff00004b2c7812 */ /* 0x000fe400078ec0ff */
[----:B------:R-:W-:Y:S03]  /*6f10*/  ISETP.NE.AND P0, PT, R101, RZ, PT ;  /* 0x000000ff6500720c */ /* 0x000fe60003f05270 */
[----:B------:R-:W4:Y:S02]  /*6f20*/  LDTM.x32 R4, tmem[UR4] ;  /* 0x00000004000479ee */ /* 0x000f2400082c0000 */
[C---:B----4-:R-:W-:Y:S01]  /*6f30*/  FMUL R0, R38.reuse, R4 ;  /* 0x0000000426007220 */ /* 0x050fe20000400000 */
[C---:B------:R-:W-:Y:S01]  /*6f40*/  FMUL R2, R38.reuse, R5 ;  /* 0x0000000526027220 */ /* 0x040fe20000400000 */
[C---:B-1----:R-:W-:Y:S01]  /*6f50*/  FMUL R3, R38.reuse, R6 ;  /* 0x0000000626037220 */ /* 0x042fe20000400000 */
[----:B------:R-:W-:Y:S01]  /*6f60*/  FMUL R7, R38, R7 ;  /* 0x0000000726077220 */ /* 0x000fe20000400000 */
[----:B------:R-:W-:Y:S01]  /*6f70*/  FFMA R0, R41, R40, R0 ;  /* 0x0000002829007223 */ /* 0x000fe20000000000 */
[----:B------:R-:W-:Y:S01]  /*6f80*/  LOP3.LUT R40, R49, 0xffff0000, RZ, 0xc0, !PT ;  /* 0xffff000031287812 */ /* 0x000fe200078ec0ff */
[C---:B------:R-:W-:Y:S01]  /*6f90*/  FFMA R2, R41.reuse, R43, R2 ;  /* 0x0000002b29027223 */ /* 0x040fe20000000002 */
[C---:B------:R-:W-:Y:S01]  /*6fa0*/  SHF.L.U32 R43, R50.reuse, 0x10, RZ ;  /* 0x00000010322b7819 */ /* 0x040fe200000006ff */
[C---:B------:R-:W-:Y:S01]  /*6fb0*/  FFMA R3, R41.reuse, R42, R3 ;  /* 0x0000002a29037223 */ /* 0x040fe20000000003 */
[----:B------:R-:W-:Y:S01]  /*6fc0*/  LOP3.LUT R42, R50, 0xffff0000, RZ, 0xc0, !PT ;  /* 0xffff0000322a7812 */ /* 0x000fe200078ec0ff */
[----:B------:R-:W-:Y:S01]  /*6fd0*/  FMUL R4, R38, R8 ;  /* 0x0000000826047220 */ /* 0x000fe20000400000 */
[----:B------:R-:W-:Y:S01]  /*6fe0*/  F2FP.BF16.F32.PACK_AB R52, R2, R0 ;  /* 0x000000000234723e */ /* 0x000fe200000010ff */
[----:B------:R-:W-:Y:S01]  /*6ff0*/  FFMA R7, R41, R40, R7 ;  /* 0x0000002829077223 */ /* 0x000fe20000000007 */
[----:B------:R-:W-:Y:S01]  /*7000*/  LOP3.LUT R40, R51, 0xffff0000, RZ, 0xc0, !PT ;  /* 0xffff000033287812 */ /* 0x000fe200078ec0ff */
[C---:B------:R-:W-:Y:S01]  /*7010*/  FMUL R5, R38.reuse, R9 ;  /* 0x0000000926057220 */ /* 0x040fe20000400000 */
[C---:B------:R-:W-:Y:S01]  /*7020*/  FMUL R6, R38.reuse, R10 ;  /* 0x0000000a26067220 */ /* 0x040fe20000400000 */
[----:B------:R-:W-:Y:S01]  /*7030*/  FMUL R11, R38, R11 ;  /* 0x0000000b260b7220 */ /* 0x000fe20000400000 */
[----:B------:R-:W-:Y:S01]  /*7040*/  F2FP.BF16.F32.PACK_AB R53, R7, R3 ;  /* 0x000000030735723e */ /* 0x000fe200000010ff */
[C---:B------:R-:W-:Y:S01]  /*7050*/  FFMA R4, R41.reuse, R43, R4 ;  /* 0x0000002b29047223 */ /* 0x040fe20000000004 */
[C---:B------:R-:W-:Y:S01]  /*7060*/  SHF.L.U32 R43, R56.reuse, 0x10, RZ ;  /* 0x00000010382b7819 */ /* 0x040fe200000006ff */
[----:B------:R-:W-:Y:S01]  /*7070*/  FFMA R5, R41, R42, R5 ;  /* 0x0000002a29057223 */ /* 0x000fe20000000005 */
[----:B------:R-:W-:Y:S01]  /*7080*/  LOP3.LUT R42, R57, 0xffff0000, RZ, 0xc0, !PT ;  /* 0xffff0000392a7812 */ /* 0x000fe200078ec0ff */
[----:B------:R-:W-:Y:S01]  /*7090*/  FFMA R6, R41, R45, R6 ;  /* 0x0000002d29067223 */ /* 0x000fe20000000006 */
[----:B------:R-:W-:Y:S01]  /*70a0*/  SHF.L.U32 R45, R57, 0x10, RZ ;  /* 0x00000010392d7819 */ /* 0x000fe200000006ff */
[----:B------:R-:W-:Y:S01]  /*70b0*/  FFMA R11, R41, R40, R11 ;  /* 0x00000028290b7223 */ /* 0x000fe2000000000b */
[----:B------:R-:W-:Y:S01]  /*70c0*/  LOP3.LUT R40, R56, 0xffff0000, RZ, 0xc0, !PT ;  /* 0xffff000038287812 */ /* 0x000fe200078ec0ff */
[C---:B------:R-:W-:Y:S01]  /*70d0*/  FMUL R8, R38.reuse, R12 ;  /* 0x0000000c26087220 */ /* 0x040fe20000400000 */
[----:B------:R-:W-:Y:S01]  /*70e0*/  F2FP.BF16.F32.PACK_AB R54, R5, R4 ;  /* 0x000000040536723e */ /* 0x000fe200000010ff */
[C---:B------:R-:W-:Y:S01]  /*70f0*/  FMUL R9, R38.reuse, R13 ;  /* 0x0000000d26097220 */ /* 0x040fe20000400000 */
[----:B------:R-:W-:Y:S01]  /*7100*/  F2FP.BF16.F32.PACK_AB R55, R11, R6 ;  /* 0x000000060b37723e */ /* 0x000fe200000010ff */
[C---:B------:R-:W-:Y:S01]  /*7110*/  FMUL R10, R38.reuse, R14 ;  /* 0x0000000e260a7220 */ /* 0x040fe20000400000 */
[----:B------:R-:W-:Y:S01]  /*7120*/  FMUL R15, R38, R15 ;  /* 0x0000000f260f7220 */ /* 0x000fe20000400000 */
[----:B------:R-:W-:Y:S01]  /*7130*/  FFMA R8, R41, R43, R8 ;  /* 0x0000002b29087223 */ /* 0x000fe20000000008 */
[----:B------:R-:W-:Y:S01]  /*7140*/  SHF.L.U32 R43, R59, 0x10, RZ ;  /* 0x000000103b2b7819 */ /* 0x000fe200000006ff */
[C---:B------:R-:W-:Y:S01]  /*7150*/  FFMA R9, R41.reuse, R40, R9 ;  /* 0x0000002829097223 */ /* 0x040fe20000000009 */
[C---:B------:R-:W-:Y:S01]  /*7160*/  SHF.L.U32 R40, R58.reuse, 0x10, RZ ;  /* 0x000000103a287819 */ /* 0x040fe200000006ff */
        /* <DEDUP_REMOVED lines=8> */
[----:B------:R-:W-:Y:S01]  /*71f0*/  FMUL R14, R38, R18 ;  /* 0x00000012260e7220 */ /* 0x000fe20000400000 */
[----:B------:R-:W-:Y:S01]  /*7200*/  FFMA R12, R41, R40, R12 ;  /* 0x00000028290c7223 */ /* 0x000fe2000000000c */
[----:B------:R-:W-:Y:S01]  /*7210*/  LOP3.LUT R40, R59, 0xffff0000, RZ, 0xc0, !PT ;  /* 0xffff00003b287812 */ /* 0x000fe200078ec0ff */
[C---:B------:R-:W-:Y:S01]  /*7220*/  FFMA R13, R41.reuse, R42, R13 ;  /* 0x0000002a290d7223 */ /* 0x040fe2000000000d */
[----:B------:R-:W-:Y:S01]  /*7230*/  LOP3.LUT R42, R64, 0xffff0000, RZ, 0xc0, !PT ;  /* 0xffff0000402a7812 */ /* 0x000fe200078ec0ff */
[----:B------:R-:W-:Y:S01]  /*7240*/  FMUL R19, R38, R19 ;  /* 0x0000001326137220 */ /* 0x000fe20000400000 */
[----:B------:R-:W-:Y:S01]  /*7250*/  FFMA R14, R41, R43, R14 ;  /* 0x0000002b290e7223 */ /* 0x000fe2000000000e */
[----:B------:R-:W-:Y:S01]  /*7260*/  SHF.L.U32 R43, R64, 0x10, RZ ;  /* 0x00000010402b7819 */ /* 0x000fe200000006ff */
[----:B------:R1:W-:Y:S01]  /*7270*/  STS.128 [R87], R52 ;  /* 0x0000003457007388 */ /* 0x0003e20000000c00 */
[----:B------:R-:W-:Y:S01]  /*7280*/  F2FP.BF16.F32.PACK_AB R62, R13, R12 ;  /* 0x0000000c0d3e723e */ /* 0x000fe200000010ff */
[C---:B------:R-:W-:Y:S01]  /*7290*/  FMUL R16, R38.reuse, R20 ;  /* 0x0000001426107220 */ /* 0x040fe20000400000 */
        /* <DEDUP_REMOVED lines=8> */
[C---:B------:R-:W-:Y:S01]  /*7320*/  FFMA R17, R41.reuse, R42, R17 ;  /* 0x0000002a29117223 */ /* 0x040fe20000000011 */
[----:B------:R-:W-:Y:S01]  /*7330*/  FFMA R18, R41, R45, R18 ;  /* 0x0000002d29127223 */ /* 0x000fe20000000012 */
[----:B------:R1:W-:Y:S01]  /*7340*/  STS.128 [R86+0x10], R60 ;  /* 0x0000103c56007388 */ /* 0x0003e20000000c00 */
[----:B------:R-:W-:Y:S01]  /*7350*/  SHF.L.U32 R45, R67, 0x10, RZ ;  /* 0x00000010432d7819 */ /* 0x000fe200000006ff */
[----:B------:R-:W-:Y:S01]  /*7360*/  FFMA R23, R41, R40, R23 ;  /* 0x0000002829177223 */ /* 0x000fe20000000017 */
[----:B------:R-:W-:Y:S01]  /*7370*/  LOP3.LUT R40, R66, 0xffff0000, RZ, 0xc0, !PT ;  /* 0xffff000042287812 */ /* 0x000fe200078ec0ff */
[C---:B------:R-:W-:Y:S01]  /*7380*/  FMUL R20, R38.reuse, R24 ;  /* 0x0000001826147220 */ /* 0x040fe20000400000 */
[----:B------:R-:W-:Y:S01]  /*7390*/  LOP3.LUT R42, R67, 0xffff0000, RZ, 0xc0, !PT ;  /* 0xffff0000432a7812 */ /* 0x000fe200078ec0ff */
[C---:B------:R-:W-:Y:S01]  /*73a0*/  FMUL R21, R38.reuse, R25 ;  /* 0x0000001926157220 */ /* 0x040fe20000400000 */
[----:B------:R-:W-:Y:S01]  /*73b0*/  F2FP.BF16.F32.PACK_AB R68, R17, R16 ;  /* 0x000000101144723e */ /* 0x000fe200000010ff */
[C---:B------:R-:W-:Y:S01]  /*73c0*/  FMUL R22, R38.reuse, R26 ;  /* 0x0000001a26167220 */ /* 0x040fe20000400000 */
[----:B------:R-:W-:Y:S01]  /*73d0*/  FMUL R27, R38, R27 ;  /* 0x0000001b261b7220 */ /* 0x000fe20000400000 */
[C---:B------:R-:W-:Y:S01]  /*73e0*/  FFMA R20, R41.reuse, R43, R20 ;  /* 0x0000002b29147223 */ /* 0x040fe20000000014 */
[C---:B------:R-:W-:Y:S01]  /*73f0*/  FFMA R21, R41.reuse, R40, R21 ;  /* 0x0000002829157223 */ /* 0x040fe20000000015 */
[C---:B------:R-:W-:Y:S01]  /*7400*/  FFMA R22, R41.reuse, R45, R22 ;  /* 0x0000002d29167223 */ /* 0x040fe20000000016 */
[----:B------:R-:W-:Y:S01]  /*7410*/  FFMA R27, R41, R42, R27 ;  /* 0x0000002a291b7223 */ /* 0x000fe2000000001b */
[----:B------:R-:W-:Y:S01]  /*7420*/  SHF.L.U32 R40, R72, 0x10, RZ ;  /* 0x0000001048287819 */ /* 0x000fe200000006ff */
[----:B------:R-:W-:Y:S01]  /*7430*/  FMUL R24, R38, R28 ;  /* 0x0000001c26187220 */ /* 0x000fe20000400000 */
[----:B------:R-:W-:Y:S01]  /*7440*/  LOP3.LUT R42, R72, 0xffff0000, RZ, 0xc0, !PT ;  /* 0xffff0000482a7812 */ /* 0x000fe200078ec0ff */
[C---:B------:R-:W-:Y:S01]  /*7450*/  FMUL R25, R38.reuse, R29 ;  /* 0x0000001d26197220 */ /* 0x040fe20000400000 */
[----:B------:R-:W-:Y:S01]  /*7460*/  SHF.L.U32 R43, R73, 0x10, RZ ;  /* 0x00000010492b7819 */ /* 0x000fe200000006ff */
[C---:B------:R-:W-:Y:S01]  /*7470*/  FMUL R26, R38.reuse, R30 ;  /* 0x0000001e261a7220 */ /* 0x040fe20000400000 */
[C---:B------:R-:W-:Y:S01]  /*7480*/  FFMA R24, R41.reuse, R40, R24 ;  /* 0x0000002829187223 */ /* 0x040fe20000000018 */
[----:B------:R-:W-:Y:S01]  /*7490*/  FFMA R25, R41, R42, R25 ;  /* 0x0000002a29197223 */ /* 0x000fe20000000019 */
[----:B------:R-:W-:Y:S01]  /*74a0*/  LOP3.LUT R40, R73, 0xffff0000, RZ, 0xc0, !PT ;  /* 0xffff000049287812 */ /* 0x000fe200078ec0ff */
[----:B------:R-:W-:Y:S01]  /*74b0*/  FFMA R26, R41, R43, R26 ;  /* 0x0000002b291a7223 */ /* 0x000fe2000000001a */
[----:B------:R-:W-:Y:S01]  /*74c0*/  FMUL R31, R38, R31 ;  /* 0x0000001f261f7220 */ /* 0x000fe20000400000 */
[----:B------:R-:W-:Y:S01]  /*74d0*/  SHF.L.U32 R43, R74, 0x10, RZ ;  /* 0x000000104a2b7819 */ /* 0x000fe200000006ff */
[----:B------:R-:W-:Y:S01]  /*74e0*/  FMUL R28, R38, R32 ;  /* 0x00000020261c7220 */ /* 0x000fe20000400000 */
[----:B------:R-:W-:Y:S01]  /*74f0*/  LOP3.LUT R42, R74, 0xffff0000, RZ, 0xc0, !PT ;  /* 0xffff00004a2a7812 */ /* 0x000fe200078ec0ff */
[C---:B------:R-:W-:Y:S01]  /*7500*/  FMUL R29, R38.reuse, R33 ;  /* 0x00000021261d7220 */ /* 0x040fe20000400000 */
[----:B------:R-:W-:Y:S01]  /*7510*/  SHF.L.U32 R45, R75, 0x10, RZ ;  /* 0x000000104b2d7819 */ /* 0x000fe200000006ff */
[C---:B------:R-:W-:Y:S01]  /*7520*/  FMUL R30, R38.reuse, R34 ;  /* 0x00000022261e7220 */ /* 0x040fe20000400000 */
[----:B------:R-:W-:Y:S01]  /*7530*/  FFMA R31, R41, R40, R31 ;  /* 0x00000028291f7223 */ /* 0x000fe2000000001f */
[----:B------:R-:W-:Y:S01]  /*7540*/  FMUL R35, R38, R35 ;  /* 0x0000002326237220 */ /* 0x000fe20000400000 */
[----:B------:R-:W-:Y:S01]  /*7550*/  F2FP.BF16.F32.PACK_AB R69, R23, R18 ;  /* 0x000000121745723e */ /* 0x000fe200000010ff */
[----:B------:R-:W-:Y:S01]  /*7560*/  FFMA R28, R41, R43, R28 ;  /* 0x0000002b291c7223 */ /* 0x000fe2000000001c */
[----:B------:R-:W-:Y:S01]  /*7570*/  F2FP.BF16.F32.PACK_AB R70, R21, R20 ;  /* 0x000000141546723e */ /* 0x000fe200000010ff */
[----:B------:R-:W-:Y:S01]  /*7580*/  FFMA R29, R41, R42, R29 ;  /* 0x0000002a291d7223 */ /* 0x000fe2000000001d */
[----:B------:R-:W-:Y:S01]  /*7590*/  F2FP.BF16.F32.PACK_AB R71, R27, R22 ;  /* 0x000000161b47723e */ /* 0x000fe200000010ff */
[C---:B------:R-:W-:Y:S01]  /*75a0*/  FFMA R30, R41.reuse, R45, R30 ;  /* 0x0000002d291e7223 */ /* 0x040fe2000000001e */
[----:B------:R-:W-:Y:S01]  /*75b0*/  FFMA R35, R41, R44, R35 ;  /* 0x0000002c29237223 */ /* 0x000fe20000000023 */
[----:B------:R-:W-:Y:S02]  /*75c0*/  F2FP.BF16.F32.PACK_AB R104, R25, R24 ;  /* 0x000000181968723e */ /* 0x000fe400000010ff */
[----:B------:R1:W-:Y:S01]  /*75d0*/  STS.128 [R47+0x20], R68 ;  /* 0x000020442f007388 */ /* 0x0003e20000000c00 */
[----:B------:R-:W-:Y:S02]  /*75e0*/  F2FP.BF16.F32.PACK_AB R105, R31, R26 ;  /* 0x0000001a1f69723e */ /* 0x000fe400000010ff */
[----:B------:R-:W-:Y:S02]  /*75f0*/  F2FP.BF16.F32.PACK_AB R106, R29, R28 ;  /* 0x0000001c1d6a723e */ /* 0x000fe400000010ff */
[----:B------:R-:W-:Y:S05]  /*7600*/  F2FP.BF16.F32.PACK_AB R107, R35, R30 ;  /* 0x0000001e236b723e */ /* 0x000fea00000010ff */
[----:B------:R1:W-:Y:S01]  /*7610*/  STS.128 [R46+0x10], R104 ;  /* 0x000010682e007388 */ /* 0x0003e20000000c00 */
[----:B------:R-:W-:Y:S01]  /*7620*/  @!PT LDS RZ, [RZ] ;  /* 0x00000000fffff984 */ /* 0x000fe20000000800 */
[----:B------:R-:W-:Y:S01]  /*7630*/  @!PT LDS RZ, [RZ] ;  /* 0x00000000fffff984 */ /* 0x000fe20000000800 */
[----:B------:R-:W-:Y:S01]  /*7640*/  @!PT LDS RZ, [RZ] ;  /* 0x00000000fffff984 */ /* 0x000fe20000000800 */
[----:B------:R-:W-:Y:S01]  /*7650*/  @!PT LDS RZ, [RZ] ;  /* 0x00000000fffff984 */ /* 0x000fe20000000800 */
[----:B------:R3:W-:Y:S07]  /*7660*/  MEMBAR.ALL.CTA ;  /* 0x0000000000007992 */ /* 0x0007ee0000008000 */
[----:B---3--:R-:W3:Y:S02]  /*7670*/  FENCE.VIEW.ASYNC.S ;  /* 0x00000000000073c6 */ /* 0x008ee40000000000 */
[----:B---3--:R-:W-:Y:S06]  /*7680*/  BAR.SYNC.DEFER_BLOCKING 0x1, 0x80 ;  /* 0x0042000000007b1d */ /* 0x008fec0000010000 */
[----:B------:R-:W-:Y:S05]  /*7690*/  @P0 BRA `(.L_x_120) ;  /* 0x0000000000240947 */ /* 0x000fea0003800000 */
[----:B------:R-:W3:Y:S01]  /*76a0*/  LDCU.64 UR6, c[0x0][0x348] ;  /* 0x00006900ff0677ac */ /* 0x000ee20008000a00 */
[----:B------:R-:W-:Y:S01]  /*76b0*/  R2UR UR5, R109 ;  /* 0x000000006d0572ca */ /* 0x000fe200000e0000 */
[----:B------:R-:W-:Y:S11]  /*76c0*/  UMOV UR51, UR36 ;  /* 0x0000002400337c82 */ /* 0x000ff60008000000 */
[----:B------:R-:W-:Y:S01]  /*76d0*/  @!UPT UIADD3 URZ, UPT, UPT, URZ, URZ, URZ ;  /* 0x000000fffffff290 */ /* 0x000fe2000fffe0ff */
[----:B------:R-:W-:Y:S02]  /*76e0*/  UIADD3 UR48, UPT, UPT, UR47, 0x200, UR5 ;  /* 0x000002002f307890 */ /* 0x000fe4000fffe005 */
[----:B---3--:R-:W-:Y:S04]  /*76f0*/  UIADD3 UR4, UP0, UPT, UR6, 0x680, URZ ;  /* 0x0000068006047890 */ /* 0x008fe8000ff1e0ff */
[----:B------:R-:W-:Y:S09]  /*7700*/  UIADD3.X UR5, UPT, UPT, URZ, UR7, URZ, UP0, !UPT ;  /* 0x00000007ff057290 */ /* 0x000ff200087fe4ff */
[----:B------:R3:W-:Y:S02]  /*7710*/  UTMASTG.3D [UR48], [UR4] ;  /* 0x00000030040073b5 */ /* 0x0007e40008010000 */
[----:B---3--:R0:W-:Y:S02]  /*7720*/  UTMACMDFLUSH ;  /* 0x00000000000079b7 */ /* 0x0081e40000000000 */
.L_x_120:
[----:B------:R-:W-:Y:S05]  /*7730*/  BSYNC.RECONVERGENT B0 ;  /* 0x0000000000007941 */ /* 0x000fea0003800200 */
.L_x_119:
[----:B------:R-:W-:Y:S01]  /*7740*/  UIADD3 UR44, UPT, UPT, UR46, 0x1, URZ ;  /* 0x000000012e2c7890 */ /* 0x000fe2000fffe0ff */
[----:B------:R-:W-:Y:S03]  /*7750*/  BSSY.RECONVERGENT B0, `(.L_x_121) ;  /* 0x0000005000007945 */ /* 0x000fe60003800200 */
[----:B------:R-:W-:Y:S04]  /*7760*/  UISETP.NE.AND UP0, UPT, UR44, 0x3, UPT ;  /* 0x000000032c00788c */ /* 0x000fe8000bf05270 */
[----:B------:R-:W-:Y:S01]  /*7770*/  USEL UR45, UR44, URZ, UP0 ;  /* 0x000000ff2c2d7287 */ /* 0x000fe20008000000 */
[----:B------:R-:W-:Y:S11]  /*7780*/  @P0 BRA `(.L_x_122) ;  /* 0x0000000000040947 */ /* 0x000ff60003800000 */
[----:B------:R-:W-:Y:S04]  /*7790*/  DEPBAR.LE SB0, 0x1 ;  /* 0x000080400000791a */ /* 0x000fe80000000000 */
.L_x_122:
[----:B------:R-:W-:Y:S05]  /*77a0*/  BSYNC.RECONVERGENT B0 ;  /* 0x0000000000007941 */ /* 0x000fea0003800200 */
.L_x_121:
[----:B------:R-:W-:Y:S01]  /*77b0*/  BAR.SYNC.DEFER_BLOCKING 0x1, 0x80 ;  /* 0x0042000000007b1d */ /* 0x000fe20000010000 */
[----:B------:R-:W-:Y:S01]  /*77c0*/  ISETP.NE.AND P1, PT, R103, RZ, PT ;  /* 0x000000ff6700720c */ /* 0x000fe20003f25270 */
[----:B------:R-:W-:Y:S01]  /*77d0*/  UISETP.NE.AND UP0, UPT, UR53, URZ, UPT ;  /* 0x000000ff3500728c */ /* 0x000fe2000bf05270 */
[----:B------:R-:W-:Y:S11]  /*77e0*/  LEA R3, R111, UR47, 0x3 ;  /* 0x0000002f6f037c11 */ /* 0x000ff6000f8e18ff */
[----:B------:R-:W-:Y:S01]  /*77f0*/  @P1 SHF.L.U32 R4, R110, 0x1f, RZ ;  /* 0x0000001f6e041819 */ /* 0x000fe200000006ff */
[----:B------:R-:W-:Y:S06]  /*7800*/  BRA.U !UP0, `(.L_x_123) ;  /* 0x0000000108247547 */ /* 0x000fec000b800000 */
[----:B------:R-:W3:Y:S01]  /*7810*/  S2R R0, SR_CgaCtaId ;  /* 0x0000000000007919 */ /* 0x000ee20000008800 */
[----:B------:R-:W-:Y:S01]  /*7820*/  IMAD.U32 R2, RZ, RZ, UR52 ;  /* 0x00000034ff027e24 */ /* 0x000fe2000f8e00ff */
[----:B------:R-:W-:Y:S04]  /*7830*/  UIADD3 UR4, UPT, UPT, UR52, 0x1, URZ ;  /* 0x0000000134047890 */ /* 0x000fe8000fffe0ff */
[----:B------:R-:W-:Y:S01]  /*7840*/  @P1 LEA R2, R2, UR47, 0x3 ;  /* 0x0000002f02021c11 */ /* 0x000fe2000f8e18ff */
[----:B------:R-:W-:Y:S04]  /*7850*/  UISETP.NE.AND UP0, UPT, UR4, 0x3, UPT ;  /* 0x000000030400788c */ /* 0x000fe8000bf05270 */
[----:B------:R-:W-:Y:S01]  /*7860*/  @P1 VIADD R5, R2, 0xb8 ;  /* 0x000000b802051836 */ /* 0x000fe20000000000 */
[----:B------:R-:W-:Y:S04]  /*7870*/  USEL UR52, UR4, URZ, UP0 ;  /* 0x000000ff04347287 */ /* 0x000fe80008000000 */
[----:B---3--:R-:W-:Y:S04]  /*7880*/  @P1 PRMT R0, R0, 0x654, R5 ;  /* 0x0000065400001816 */ /* 0x008fe80000000005 */
[----:B------:R3:W-:Y:S04]  /*7890*/  @P1 SYNCS.ARRIVE.TRANS64.RED.A1T0 RZ, [R0+URZ], RZ ;  /* 0x000000ff00ff19a7 */ /* 0x0007e800081004ff */
.L_x_123:
[----:B------:R-:W4:Y:S01]  /*78a0*/  @P1 SYNCS.PHASECHK.TRANS64.TRYWAIT P0, [R3+URZ+0xa0], R4 ;  /* 0x0000a004030015a7 */ /* 0x000f2200080011ff */
[----:B------:R-:W-:Y:S01]  /*78b0*/  BSSY B1, `(.L_x_124) ;  /* 0x0000015000017945 */ /* 0x000fe20003800000 */
[----:B----4-:R-:W-:Y:S03]  /*78c0*/  @P1 SEL R108, RZ, 0x1, !P0 ;  /* 0x00000001ff6c1807 */ /* 0x010fe60004000000 */
[----:B------:R-:W-:Y:S05]  /*78d0*/  @!P1 BRA `(.L_x_125) ;  /* 0x0000000000489947 */ /* 0x000fea0003800000 */
[----:B------:R-:W-:Y:S01]  /*78e0*/  ISETP.NE.AND P1, PT, R112, RZ, PT ;  /* 0x000000ff7000720c */ /* 0x000fe20003f25270 */
[----:B------:R-:W-:Y:S01]  /*78f0*/  BSSY B0, `(.L_x_126) ;  /* 0x000000a000007945 */ /* 0x000fe20003800000 */
[----:B------:R-:W-:Y:S11]  /*7900*/  ISETP.NE.AND P0, PT, R108, RZ, PT ;  /* 0x000000ff6c00720c */ /* 0x000ff60003f05270 */
[----:B------:R-:W-:Y:S04]  /*7910*/  @P1 IMAD R111, R111, 0x2000, R100 ;  /* 0x000020006f6f1824 */ /* 0x000fe800078e0264 */
[----:B------:R-:W-:Y:S01]  /*7920*/  @P1 IMAD.IADD R4, R85, 0x1, R111 ;  /* 0x0000000155041824 */ /* 0x000fe200078e026f */
[----:B------:R-:W-:Y:S03]  /*7930*/  @P1 IADD3 R2, PT, PT, R84, R111, RZ ;  /* 0x0000006f54021210 */ /* 0x000fe60007ffe0ff */
[----:B---3--:R-:W-:Y:S01]  /*7940*/  @P1 IMAD.IADD R0, R99, 0x1, R4 ;  /* 0x0000000163001824 */ /* 0x008fe200078e0204 */
[----:B------:R-:W-:Y:S06]  /*7950*/  @P0 BRA `(.L_x_127) ;  /* 0x00000000000c0947 */ /* 0x000fec0003800000 */
[----:B------:R-:W-:Y:S04]  /*7960*/  SHF.L.U32 R110, R110, 0x1f, RZ ;  /* 0x0000001f6e6e7819 */ /* 0x000fe800000006ff */
[----:B------:R-:W3:Y:S02]  /*7970*/  SYNCS.PHASECHK.TRANS64.TRYWAIT P0, [R3+URZ+0xa0], R110 ;  /* 0x0000a06e030075a7 */ /* 0x000ee400080011ff */
[----:B---3--:R-:W-:Y:S05]  /*7980*/  @!P0 BRA `(.L_x_128) ;  /* 0x0000001c00248947 */ /* 0x008fea0003800000 */
.L_x_127:
[----:B------:R-:W-:Y:S05]  /*7990*/  BSYNC B0 ;  /* 0x0000000000007941 */ /* 0x000fea0003800000 */
.L_x_126:
[----:B------:R-:W-:Y:S11]  /*79a0*/  ISETP.NE.AND P0, PT, R112, RZ, PT ;  /* 0x000000ff7000720c */ /* 0x000ff60003f05270 */
[----:B------:R-:W-:Y:S02]  /*79b0*/  @!UPT UIADD3 URZ, UPT, UPT, URZ, URZ, URZ ;  /* 0x000000fffffff290 */ /* 0x000fe4000fffe0ff */
[----:B------:R4:W1:Y:S04]  /*79c0*/  @P0 LDS.128 R48, [R111] ;  /* 0x000000006f300984 */ /* 0x0008680000000c00 */
[----:B------:R4:W1:Y:S04]  /*79d0*/  @P0 LDS.128 R64, [R2+0x20] ;  /* 0x0000200002400984 */ /* 0x0008680000000c00 */
[----:B------:R4:W1:Y:S04]  /*79e0*/  @P0 LDS.128 R56, [R4+0x10] ;  /* 0x0000100004380984 */ /* 0x0008680000000c00 */
[----:B------:R4:W1:Y:S02]  /*79f0*/  @P0 LDS.128 R72, [R0+0x10] ;  /* 0x0000100000480984 */ /* 0x0008640000000c00 */
.L_x_125:
[----:B------:R-:W-:Y:S05]  /*7a00*/  BSYNC B1 ;  /* 0x0000000000017941 */ /* 0x000fea0003800000 */
.L_x_124:
[----:B---34-:R-:W-:Y:S05]  /*7a10*/  VIADD R0, R39, 0x20 ;  /* 0x0000002027007836 */ /* 0x018fea0000000000 */
[----:B------:R-:W-:Y:S04]  /*7a20*/  SHF.R.U32.HI R0, RZ, 0x15, R0 ;  /* 0x00000015ff007819 */ /* 0x000fe80000011600 */
[----:B------:R-:W-:Y:S11]  /*7a30*/  LOP3.LUT P0, RZ, R0, 0x3, R89, 0x48, !PT ;  /* 0x0000000300ff7812 */ /* 0x000ff60007804859 */
[----:B------:R-:W-:Y:S02]  /*7a40*/  @!UPT UIADD3 URZ, UPT, UPT, URZ, URZ, URZ ;  /* 0x000000fffffff290 */ /* 0x000fe4000fffe0ff */
[----:B------:R-:W-:Y:S05]  /*7a50*/  @!P0 BRA `(.L_x_129) ;  /* 0x0000000000408947 */ /* 0x000fea0003800000 */
[----:B------:R-:W3:Y:S01]  /*7a60*/  LDCU.64 UR8, c[0x4][0x70] ;  /* 0x01000e00ff0877ac */ /* 0x000ee20008000a00 */
[----:B------:R-:W-:Y:S01]  /*7a70*/  MOV R3, 0x0 ;  /* 0x0000000000037802 */ /* 0x000fe20000000f00 */
[----:B------:R-:W-:Y:S02]  /*7a80*/  HFMA2 R12, -RZ, RZ, 0, 5.9604644775390625e-08 ;  /* 0x00000001ff0c7431 */ /* 0x000fe400000001ff */
[----:B------:R-:W-:Y:S02]  /*7a90*/  IMAD.MOV.U32 R8, RZ, RZ, 0x192 ;  /* 0x00000192ff087424 */ /* 0x000fe400078e00ff */
[----:B------:R-:W-:Y:S01]  /*7aa0*/  IMAD.MOV.U32 R13, RZ, RZ, RZ ;  /* 0x000000ffff0d7224 */ /* 0x000fe200078e00ff */
[----:B------:R-:W4:Y:S01]  /*7ab0*/  LDCU.64 UR6, c[0x4][0x78] ;  /* 0x01000f00ff0677ac */ /* 0x000f220008000a00 */
[----:B------:R-:W1:Y:S01]  /*7ac0*/  LDC.64 R2, c[0x4][R3] ;  /* 0x0100000003027b82 */ /* 0x000e620000000a00 */
[----:B------:R-:W5:Y:S01]  /*7ad0*/  LDCU.64 UR4, c[0x4][0x10] ;  /* 0x01000200ff0477ac */ /* 0x000f620008000a00 */
[----:B---3--:R-:W-:Y:S01]  /*7ae0*/  MOV R5, UR9 ;  /* 0x0000000900057c02 */ /* 0x008fe20008000f00 */
[----:B------:R-:W-:Y:S01]  /*7af0*/  IMAD.U32 R4, RZ, RZ, UR8 ;  /* 0x00000008ff047e24 */ /* 0x000fe2000f8e00ff */
[----:B----4-:R-:W-:Y:S01]  /*7b00*/  MOV R7, UR7 ;  /* 0x0000000700077c02 */ /* 0x010fe20008000f00 */
[----:B------:R-:W-:Y:S01]  /*7b10*/  IMAD.U32 R6, RZ, RZ, UR6 ;  /* 0x00000006ff067e24 */ /* 0x000fe2000f8e00ff */
[----:B-----5:R-:W-:Y:S01]  /*7b20*/  MOV R11, UR5 ;  /* 0x00000005000b7c02 */ /* 0x020fe20008000f00 */
[----:B------:R-:W-:Y:S02]  /*7b30*/  IMAD.U32 R10, RZ, RZ, UR4 ;  /* 0x00000004ff0a7e24 */ /* 0x000fe4000f8e00ff */
[----:B------:R-:W-:Y:S07]  /*7b40*/  LEPC R20, `(.L_x_129) ;  /* 0x000000001014794e */ /* 0x000fee0000000000 */
[----:B-12---:R-:W-:Y:S05]  /*7b50*/  CALL.ABS.NOINC R2 ;  /* 0x0000000002007343 */ /* 0x006fea0003c00000 */
.L_x_129:
[----:B------:R-:W-:Y:S01]  /*7b60*/  ISETP.NE.AND P0, PT, R101, RZ, PT ;  /* 0x000000ff6500720c */ /* 0x000fe20003f05270 */
[----:B------:R-:W-:Y:S05]  /*7b70*/  WARPSYNC.ALL ;  /* 0x0000000000007948 */ /* 0x000fea0003800000 */
[----:B------:R-:W-:Y:S01]  /*7b80*/  R2UR UR4, R39 ;  /* 0x00000000270472ca */ /* 0x000fe200000e0000 */
[----:B------:R-:W-:Y:S01]  /*7b90*/  BSSY.RECONVERGENT B0, `(.L_x_130) ;  /* 0x0000090000007945 */ /* 0x000fe20003800200 */
[C---:B-1----:R-:W-:Y:S02]  /*7ba0*/  SHF.L.U32 R40, R48.reuse, 0x10, RZ ;  /* 0x0000001030287819 */ /* 0x042fe400000006ff */
[----:B------:R-:W-:Y:S02]  /*7bb0*/  LOP3.LUT R42, R48, 0xffff0000, RZ, 0xc0, !PT ;  /* 0xffff0000302a7812 */ /* 0x000fe400078ec0ff */
[C---:B------:R-:W-:Y:S02]  /*7bc0*/  SHF.L.U32 R43, R49.reuse, 0x10, RZ ;  /* 0x00000010312b7819 */ /* 0x040fe400000006ff */
[----:B------:R-:W-:Y:S02]  /*7bd0*/  LOP3.LUT R44, R49, 0xffff0000, RZ, 0xc0, !PT ;  /* 0xffff0000312c7812 */ /* 0x000fe400078ec0ff */
[C---:B------:R-:W-:Y:S02]  /*7be0*/  SHF.L.U32 R45, R50.reuse, 0x10, RZ ;  /* 0x00000010322d7819 */ /* 0x040fe400000006ff */
[----:B--2---:R-:W-:Y:S01]  /*7bf0*/  LOP3.LUT R46, R50, 0xffff0000, RZ, 0xc0, !PT ;  /* 0xffff0000322e7812 */ /* 0x004fe200078ec0ff */
[----:B------:R-:W1:Y:S01]  /*7c00*/  LDTM.x32 R4, tmem[UR4+0x20] ;  /* 0x00002004000479ee */ /* 0x000e6200082c0000 */
[C---:B------:R-:W-:Y:S01]  /*7c10*/  SHF.L.U32 R47, R51.reuse, 0x10, RZ ;  /* 0x00000010332f7819 */ /* 0x040fe200000006ff */
[----:B------:R-:W-:Y:S01]  /*7c20*/  USHF.L.U32 UR4, UR45, 0xd, URZ ;  /* 0x0000000d2d047899 */ /* 0x000fe200080006ff */
[----:B------:R-:W-:Y:S01]  /*7c30*/  LOP3.LUT R48, R51, 0xffff0000, RZ, 0xc0, !PT ;  /* 0xffff000033307812 */ /* 0x000fe200078ec0ff */
[----:B------:R-:W-:Y:S01]  /*7c40*/  NOP ;  /* 0x0000000000007918 */ /* 0x000fe20000000000 */
[C---:B------:R-:W-:Y:S02]  /*7c50*/  SHF.L.U32 R49, R56.reuse, 0x10, RZ ;  /* 0x0000001038317819 */ /* 0x040fe400000006ff */
[----:B------:R-:W-:Y:S02]  /*7c60*/  LOP3.LUT R51, R56, 0xffff0000, RZ, 0xc0, !PT ;  /* 0xffff000038337812 */ /* 0x000fe400078ec0ff */
[C---:B------:R-:W-:Y:S02]  /*7c70*/  SHF.L.U32 R50, R57.reuse, 0x10, RZ ;  /* 0x0000001039327819 */ /* 0x040fe400000006ff */
[----:B------:R-:W-:Y:S02]  /*7c80*/  LOP3.LUT R52, R57, 0xffff0000, RZ, 0xc0, !PT ;  /* 0xffff000039347812 */ /* 0x000fe400078ec0ff */
[----:B------:R-:W-:Y:S02]  /*7c90*/  IADD3 R117, PT, PT, R100, UR4, RZ ;  /* 0x0000000464757c10 */ /* 0x000fe4000fffe0ff */
[C---:B------:R-:W-:Y:S02]  /*7ca0*/  SHF.L.U32 R53, R58.reuse, 0x10, RZ ;  /* 0x000000103a357819 */ /* 0x040fe400000006ff */
[----:B------:R-:W-:Y:S02]  /*7cb0*/  LOP3.LUT R54, R58, 0xffff0000, RZ, 0xc0, !PT ;  /* 0xffff00003a367812 */ /* 0x000fe400078ec0ff */
[C---:B------:R-:W-:Y:S02]  /*7cc0*/  SHF.L.U32 R55, R59.reuse, 0x10, RZ ;  /* 0x000000103b377819 */ /* 0x040fe400000006ff */
[----:B------:R-:W-:Y:S02]  /*7cd0*/  IADD3 R92, PT, PT, R92, 0x120, RZ ;  /* 0x000001205c5c7810 */ /* 0x000fe40007ffe0ff */
[----:B------:R-:W-:Y:S01]  /*7ce0*/  LOP3.LUT R56, R59, 0xffff0000, RZ, 0xc0, !PT ;  /* 0xffff00003b387812 */ /* 0x000fe200078ec0ff */
[C---:B-1----:R-:W-:Y:S01]  /*7cf0*/  FMUL R4, R38.reuse, R4 ;  /* 0x0000000426047220 */ /* 0x042fe20000400000 */
[----:B------:R-:W-:Y:S01]  /*7d00*/  IADD3 R116, PT, PT, R85, R117, RZ ;  /* 0x0000007555747210 */ /* 0x000fe20007ffe0ff */
[----:B------:R-:W-:Y:S01]  /*7d10*/  FMUL R5, R38, R5 ;  /* 0x0000000526057220 */ /* 0x000fe20000400000 */
[----:B------:R-:W-:Y:S01]  /*7d20*/  SHF.L.U32 R57, R64, 0x10, RZ ;  /* 0x0000001040397819 */ /* 0x000fe200000006ff */
[----:B------:R-:W-:Y:S01]  /*7d30*/  FMUL R6, R38, R6 ;  /* 0x0000000626067220 */ /* 0x000fe20000400000 */
[----:B------:R-:W-:Y:S01]  /*7d40*/  IADD3 R117, PT, PT, R84, R117, RZ ;  /* 0x0000007554757210 */ /* 0x000fe20007ffe0ff */
[----:B------:R-:W-:Y:S01]  /*7d50*/  FMUL R7, R38, R7 ;  /* 0x0000000726077220 */ /* 0x000fe20000400000 */
[----:B------:R-:W-:Y:S01]  /*7d60*/  LOP3.LUT R58, R64, 0xffff0000, RZ, 0xc0, !PT ;  /* 0xffff0000403a7812 */ /* 0x000fe200078ec0ff */
[----:B------:R-:W-:Y:S01]  /*7d70*/  FFMA R4, R41, R40, R4 ;  /* 0x0000002829047223 */ /* 0x000fe20000000004 */
[----:B------:R-:W-:Y:S01]  /*7d80*/  SHF.L.U32 R59, R65, 0x10, RZ ;  /* 0x00000010413b7819 */ /* 0x000fe200000006ff */
[----:B------:R-:W-:Y:S01]  /*7d90*/  FMUL R8, R38, R8 ;  /* 0x0000000826087220 */ /* 0x000fe20000400000 */
[----:B------:R-:W-:Y:S01]  /*7da0*/  LOP3.LUT R92, R92, 0xfefffff8, RZ, 0xc0, !PT ;  /* 0xfefffff85c5c7812 */ /* 0x000fe200078ec0ff */
[----:B------:R-:W-:Y:S01]  /*7db0*/  FFMA R5, R41, R42, R5 ;  /* 0x0000002a29057223 */ /* 0x000fe20000000005 */
[----:B------:R-:W-:Y:S01]  /*7dc0*/  LOP3.LUT R60, R65, 0xffff0000, RZ, 0xc0, !PT ;  /* 0xffff0000413c7812 */ /* 0x000fe200078ec0ff */
[----:B------:R-:W-:Y:S01]  /*7dd0*/  FMUL R9, R38, R9 ;  /* 0x0000000926097220 */ /* 0x000fe20000400000 */
[----:B------:R-:W-:Y:S01]  /*7de0*/  SHF.L.U32 R61, R66, 0x10, RZ ;  /* 0x00000010423d7819 */ /* 0x000fe200000006ff */
[----:B------:R1:W-:Y:S01]  /*7df0*/  SYNCS.ARRIVE.TRANS64.RED.A1T0 RZ, [R92+URZ], RZ ;  /* 0x000000ff5cff79a7 */ /* 0x0003e200081004ff */
[----:B------:R-:W-:Y:S01]  /*7e00*/  F2FP.BF16.F32.PACK_AB R84, R5, R4 ;  /* 0x000000040554723e */ /* 0x000fe200000010ff */
[----:B------:R-:W-:Y:S01]  /*7e10*/  FFMA R6, R41, R43, R6 ;  /* 0x0000002b29067223 */ /* 0x000fe20000000006 */
[----:B------:R-:W-:Y:S01]  /*7e20*/  IADD3 R118, PT, PT, R99, R116, RZ ;  /* 0x0000007463767210 */ /* 0x000fe20007ffe0ff */
[C---:B------:R-:W-:Y:S01]  /*7e30*/  FFMA R7, R41.reuse, R44, R7 ;  /* 0x0000002c29077223 */ /* 0x040fe20000000007 */
[C---:B------:R-:W-:Y:S01]  /*7e40*/  FFMA R8, R41.reuse, R45, R8 ;  /* 0x0000002d29087223 */ /* 0x040fe20000000008 */
[----:B------:R-:W-:Y:S01]  /*7e50*/  FFMA R9, R41, R46, R9 ;  /* 0x0000002e29097223 */ /* 0x000fe20000000009 */
[----:B------:R-:W-:Y:S01]  /*7e60*/  FMUL R10, R38, R10 ;  /* 0x0000000a260a7220 */ /* 0x000fe20000400000 */
[----:B------:R-:W-:Y:S01]  /*7e70*/  LOP3.LUT R62, R66, 0xffff0000, RZ, 0xc0, !PT ;  /* 0xffff0000423e7812 */ /* 0x000fe200078ec0ff */
[C---:B------:R-:W-:Y:S01]  /*7e80*/  FMUL R11, R38.reuse, R11 ;  /* 0x0000000b260b7220 */ /* 0x040fe20000400000 */
[----:B------:R-:W-:Y:S01]  /*7e90*/  F2FP.BF16.F32.PACK_AB R85, R7, R6 ;  /* 0x000000060755723e */ /* 0x000fe200000010ff */
[----:B------:R-:W-:Y:S01]  /*7ea0*/  FFMA R10, R41, R47, R10 ;  /* 0x0000002f290a7223 */ /* 0x000fe2000000000a */
[----:B------:R-:W-:Y:S01]  /*7eb0*/  F2FP.BF16.F32.PACK_AB R86, R9, R8 ;  /* 0x000000080956723e */ /* 0x000fe200000010ff */
[----:B------:R-:W-:Y:S01]  /*7ec0*/  FFMA R11, R41, R48, R11 ;  /* 0x00000030290b7223 */ /* 0x000fe2000000000b */
[C---:B------:R-:W-:Y:S01]  /*7ed0*/  FMUL R0, R38.reuse, R12 ;  /* 0x0000000c26007220 */ /* 0x040fe20000400000 */
[C---:B------:R-:W-:Y:S01]  /*7ee0*/  FMUL R2, R38.reuse, R13 ;  /* 0x0000000d26027220 */ /* 0x040fe20000400000 */
[C---:B------:R-:W-:Y:S01]  /*7ef0*/  FMUL R3, R38.reuse, R14 ;  /* 0x0000000e26037220 */ /* 0x040fe20000400000 */
[----:B------:R-:W-:Y:S01]  /*7f00*/  SHF.L.U32 R63, R67, 0x10, RZ ;  /* 0x00000010433f7819 */ /* 0x000fe200000006ff */
[----:B------:R-:W-:Y:S01]  /*7f10*/  FFMA R0, R41, R49, R0 ;  /* 0x0000003129007223 */ /* 0x000fe20000000000 */
[----:B------:R-:W-:Y:S01]  /*7f20*/  F2FP.BF16.F32.PACK_AB R87, R11, R10 ;  /* 0x0000000a0b57723e */ /* 0x000fe200000010ff */
[----:B------:R-:W-:Y:S01]  /*7f30*/  FFMA R2, R41, R51, R2 ;  /* 0x0000003329027223 */ /* 0x000fe20000000002 */
[C---:B------:R-:W-:Y:S01]  /*7f40*/  FMUL R15, R38.reuse, R15 ;  /* 0x0000000f260f7220 */ /* 0x040fe20000400000 */
[C---:B------:R-:W-:Y:S01]  /*7f50*/  FMUL R12, R38.reuse, R16 ;  /* 0x00000010260c7220 */ /* 0x040fe20000400000 */
[----:B------:R-:W-:Y:S01]  /*7f60*/  FMUL R13, R38, R17 ;  /* 0x00000011260d7220 */ /* 0x000fe20000400000 */
[----:B------:R1:W-:Y:S01]  /*7f70*/  STS.128 [R100+UR4], R84 ;  /* 0x0000005464007988 */ /* 0x0003e20008000c04 */
[----:B------:R-:W-:Y:S01]  /*7f80*/  LOP3.LUT R64, R67, 0xffff0000, RZ, 0xc0, !PT ;  /* 0xffff000043407812 */ /* 0x000fe200078ec0ff */
[C---:B------:R-:W-:Y:S01]  /*7f90*/  FFMA R3, R41.reuse, R50, R3 ;  /* 0x0000003229037223 */ /* 0x040fe20000000003 */
[----:B------:R-:W-:Y:S01]  /*7fa0*/  SHF.L.U32 R65, R72, 0x10, RZ ;  /* 0x0000001048417819 */ /* 0x000fe200000006ff */
[C---:B------:R-:W-:Y:S01]  /*7fb0*/  FFMA R15, R41.reuse, R52, R15 ;  /* 0x00000034290f7223 */ /* 0x040fe2000000000f */
[----:B------:R-:W-:Y:S01]  /*7fc0*/  F2FP.BF16.F32.PACK_AB R104, R2, R0 ;  /* 0x000000000268723e */ /* 0x000fe200000010ff */
[C---:B------:R-:W-:Y:S01]  /*7fd0*/  FFMA R12, R41.reuse, R53, R12 ;  /* 0x00000035290c7223 */ /* 0x040fe2000000000c */
[C---:B------:R-:W-:Y:S01]  /*7fe0*/  FFMA R13, R41.reuse, R54, R13 ;  /* 0x00000036290d7223 */ /* 0x040fe2000000000d */
[C---:B------:R-:W-:Y:S01]  /*7ff0*/  FMUL R14, R38.reuse, R18 ;  /* 0x00000012260e7220 */ /* 0x040fe20000400000 */
[C---:B------:R-:W-:Y:S01]  /*8000*/  FMUL R19, R38.reuse, R19 ;  /* 0x0000001326137220 */ /* 0x040fe20000400000 */
[C---:B------:R-:W-:Y:S01]  /*8010*/  FMUL R16, R38.reuse, R20 ;  /* 0x0000001426107220 */ /* 0x040fe20000400000 */
[C---:B------:R-:W-:Y:S01]  /*8020*/  FMUL R17, R38.reuse, R21 ;  /* 0x0000001526117220 */ /* 0x040fe20000400000 */
[C---:B------:R-:W-:Y:S01]  /*8030*/  FFMA R14, R41.reuse, R55, R14 ;  /* 0x00000037290e7223 */ /* 0x040fe2000000000e */
        /* <DEDUP_REMOVED lines=9> */
[----:B------:R-:W-:Y:S01]  /*80d0*/  FFMA R23, R41, R60, R23 ;  /* 0x0000003c29177223 */ /* 0x000fe20000000017 */
[C---:B------:R-:W-:Y:S01]  /*80e0*/  FMUL R27, R38.reuse, R27 ;  /* 0x0000001b261b7220 */ /* 0x040fe20000400000 */
[----:B------:R-:W-:Y:S01]  /*80f0*/  F2FP.BF16.F32.PACK_AB R105, R15, R3 ;  /* 0x000000030f69723e */ /* 0x000fe200000010ff */
[----:B------:R-:W-:Y:S01]  /*8100*/  FFMA R20, R41, R61, R20 ;  /* 0x0000003d29147223 */ /* 0x000fe20000000014 */
[----:B------:R-:W-:Y:S01]  /*8110*/  F2FP.BF16.F32.PACK_AB R106, R13, R12 ;  /* 0x0000000c0d6a723e */ /* 0x000fe200000010ff */
[----:B------:R-:W-:Y:S01]  /*8120*/  FMUL R24, R38, R28 ;  /* 0x0000001c26187220 */ /* 0x000fe20000400000 */
[----:B------:R-:W-:Y:S01]  /*8130*/  F2FP.BF16.F32.PACK_AB R107, R19, R14 ;  /* 0x0000000e136b723e */ /* 0x000fe200000010ff */
[----:B------:R-:W-:Y:S01]  /*8140*/  FFMA R21, R41, R62, R21 ;  /* 0x0000003e29157223 */ /* 0x000fe20000000015 */
[----:B------:R-:W-:Y:S01]  /*8150*/  LOP3.LUT R66, R72, 0xffff0000, RZ, 0xc0, !PT ;  /* 0xffff000048427812 */ /* 0x000fe200078ec0ff */
[C---:B------:R-:W-:Y:S01]  /*8160*/  FMUL R25, R38.reuse, R29 ;  /* 0x0000001d26197220 */ /* 0x040fe20000400000 */
[----:B------:R-:W-:Y:S01]  /*8170*/  SHF.L.U32 R67, R73, 0x10, RZ ;  /* 0x0000001049437819 */ /* 0x000fe200000006ff */
[----:B------:R1:W-:Y:S01]  /*8180*/  STS.128 [R116+0x10], R104 ;  /* 0x0000106874007388 */ /* 0x0003e20000000c00 */
[----:B------:R-:W-:Y:S01]  /*8190*/  FFMA R22, R41, R63, R22 ;  /* 0x0000003f29167223 */ /* 0x000fe20000000016 */
[----:B------:R-:W-:Y:S01]  /*81a0*/  LOP3.LUT R68, R73, 0xffff0000, RZ, 0xc0, !PT ;  /* 0xffff000049447812 */ /* 0x000fe200078ec0ff */
[----:B------:R-:W-:Y:S01]  /*81b0*/  FMUL R26, R38, R30 ;  /* 0x0000001e261a7220 */ /* 0x000fe20000400000 */
[C---:B------:R-:W-:Y:S01]  /*81c0*/  FFMA R27, R41.reuse, R64, R27 ;  /* 0x00000040291b7223 */ /* 0x040fe2000000001b */
[----:B------:R-:W-:Y:S01]  /*81d0*/  SHF.L.U32 R69, R74, 0x10, RZ ;  /* 0x000000104a457819 */ /* 0x000fe200000006ff */
[----:B------:R-:W-:Y:S01]  /*81e0*/  FMUL R31, R38, R31 ;  /* 0x0000001f261f7220 */ /* 0x000fe20000400000 */
[C---:B------:R-:W-:Y:S01]  /*81f0*/  FFMA R24, R41.reuse, R65, R24 ;  /* 0x0000004129187223 */ /* 0x040fe20000000018 */
[----:B------:R-:W-:Y:S01]  /*8200*/  LOP3.LUT R70, R74, 0xffff0000, RZ, 0xc0, !PT ;  /* 0xffff00004a467812 */ /* 0x000fe200078ec0ff */
[C---:B------:R-:W-:Y:S01]  /*8210*/  FMUL R28, R38.reuse, R32 ;  /* 0x00000020261c7220 */ /* 0x040fe20000400000 */
[----:B------:R-:W-:Y:S01]  /*8220*/  FFMA R25, R41, R66, R25 ;  /* 0x0000004229197223 */ /* 0x000fe20000000019 */
[----:B------:R-:W-:Y:S01]  /*8230*/  SHF.L.U32 R71, R75, 0x10, RZ ;  /* 0x000000104b477819 */ /* 0x000fe200000006ff */
[C---:B------:R-:W-:Y:S01]  /*8240*/  FMUL R29, R38.reuse, R33 ;  /* 0x00000021261d7220 */ /* 0x040fe20000400000 */
[----:B------:R-:W-:Y:S01]  /*8250*/  FFMA R26, R41, R67, R26 ;  /* 0x00000043291a7223 */ /* 0x000fe2000000001a */
[----:B------:R-:W-:Y:S01]  /*8260*/  LOP3.LUT R72, R75, 0xffff0000, RZ, 0xc0, !PT ;  /* 0xffff00004b487812 */ /* 0x000fe200078ec0ff */
        /* <DEDUP_REMOVED lines=8> */
[----:B------:R-:W-:Y:S01]  /*82f0*/  FFMA R30, R41, R71, R30 ;  /* 0x00000047291e7223 */ /* 0x000fe2000000001e */
[----:B------:R-:W-:Y:S01]  /*8300*/  F2FP.BF16.F32.PACK_AB R111, R27, R22 ;  /* 0x000000161b6f723e */ /* 0x000fe200000010ff */
[----:B------:R-:W-:Y:S01]  /*8310*/  FFMA R35, R41, R72, R35 ;  /* 0x0000004829237223 */ /* 0x000fe20000000023 */
[----:B------:R-:W-:Y:S02]  /*8320*/  F2FP.BF16.F32.PACK_AB R112, R25, R24 ;  /* 0x000000181970723e */ /* 0x000fe400000010ff */
[----:B------:R-:W-:Y:S01]  /*8330*/  F2FP.BF16.F32.PACK_AB R113, R31, R26 ;  /* 0x0000001a1f71723e */ /* 0x000fe200000010ff */
[----:B------:R1:W-:Y:S01]  /*8340*/  STS.128 [R117+0x20], R108 ;  /* 0x0000206c75007388 */ /* 0x0003e20000000c00 */
        /* <DEDUP_REMOVED lines=8> */
[----:B--2---:R-:W2:Y:S02]  /*83d0*/  FENCE.VIEW.ASYNC.S ;  /* 0x00000000000073c6 */ /* 0x004ea40000000000 */
[----:B--2---:R-:W-:Y:S06]  /*83e0*/  BAR.SYNC.DEFER_BLOCKING 0x1, 0x80 ;  /* 0x0042000000007b1d */ /* 0x004fec0000010000 */
[----:B------:R-:W-:Y:S05]  /*83f0*/  @P0 BRA `(.L_x_131) ;  /* 0x0000000000240947 */ /* 0x000fea0003800000 */
[----:B------:R-:W2:Y:S01]  /*8400*/  LDCU.64 UR10, c[0x0][0x348] ;  /* 0x00006900ff0a77ac */ /* 0x000ea20008000a00 */
[----:B------:R-:W-:Y:S02]  /*8410*/  UIADD3 UR9, UPT, UPT, UR49, 0x20, URZ ;  /* 0x0000002031097890 */ /* 0x000fe4000fffe0ff */
[----:B------:R-:W-:Y:S02]  /*8420*/  UIADD3 UR8, UPT, UPT, UR47, 0x200, UR4 ;  /* 0x000002002f087890 */ /* 0x000fe4000fffe004 */
[----:B--2---:R-:W-:Y:S03]  /*8430*/  UIADD3 UR6, UP0, UPT, UR10, 0x680, URZ ;  /* 0x000006800a067890 */ /* 0x004fe6000ff1e0ff */
[----:B------:R-:W-:Y:S01]  /*8440*/  UMOV UR10, UR50 ;  /* 0x00000032000a7c82 */ /* 0x000fe20008000000 */
[----:B------:R-:W-:Y:S03]  /*8450*/  UIADD3.X UR7, UPT, UPT, URZ, UR11, URZ, UP0, !UPT ;  /* 0x0000000bff077290 */ /* 0x000fe600087fe4ff */
[----:B------:R-:W-:Y:S06]  /*8460*/  UMOV UR11, UR36 ;  /* 0x00000024000b7c82 */ /* 0x000fec0008000000 */
[----:B------:R2:W-:Y:S02]  /*8470*/  UTMASTG.3D [UR8], [UR6] ;  /* 0x00000008060073b5 */ /* 0x0005e40008010000 */
[----:B--2---:R0:W-:Y:S02]  /*8480*/  UTMACMDFLUSH ;  /* 0x00000000000079b7 */ /* 0x0041e40000000000 */
.L_x_131:
[----:B------:R-:W-:Y:S05]  /*8490*/  BSYNC.RECONVERGENT B0 ;  /* 0x0000000000007941 */ /* 0x000fea0003800200 */
.L_x_130:
[----:B------:R-:W-:Y:S01]  /*84a0*/  UIADD3 UR4, UPT, UPT, UR45, 0x1, URZ ;  /* 0x000000012d047890 */ /* 0x000fe2000fffe0ff */
[----:B------:R-:W-:Y:S03]  /*84b0*/  BSSY.RECONVERGENT B0, `(.L_x_132) ;  /* 0x0000008000007945 */ /* 0x000fe60003800200 */
[----:B------:R-:W-:Y:S04]  /*84c0*/  UISETP.NE.AND UP0, UPT, UR4, 0x3, UPT ;  /* 0x000000030400788c */ /* 0x000fe8000bf05270 */
[----:B------:R-:W-:Y:S02]  /*84d0*/  UISETP.EQ.XOR UP1, UPT, UR44, 0x3, !UP0 ;  /* 0x000000032c00788c */ /* 0x000fe4000c722a70 */
[----:B------:R-:W-:Y:S02]  /*84e0*/  USEL UR46, UR4, URZ, UP0 ;  /* 0x000000ff042e7287 */ /* 0x000fe40008000000 */
[----:B------:R-:W-:Y:S04]  /*84f0*/  USEL UR5, URZ, 0x1, !UP1 ;  /* 0x00000001ff057887 */ /* 0x000fe8000c800000 */
[----:B------:R-:W-:Y:S01]  /*8500*/  ULOP3.LUT UR54, UR54, UR5, URZ, 0x3c, !UPT ;  /* 0x0000000536367292 */ /* 0x000fe2000f8e3cff */
[----:B------:R-:W-:Y:S11]  /*8510*/  @P0 BRA `(.L_x_133) ;  /* 0x0000000000040947 */ /* 0x000ff60003800000 */
[----:B------:R-:W-:Y:S04]  /*8520*/  DEPBAR.LE SB0, 0x1 ;  /* 0x000080400000791a */ /* 0x000fe80000000000 */
.L_x_133:
[----:B------:R-:W-:Y:S05]  /*8530*/  BSYNC.RECONVERGENT B0 ;  /* 0x0000000000007941 */ /* 0x000fea0003800200 */
.L_x_132:
[----:B------:R-:W-:Y:S01]  /*8540*/  BAR.SYNC.DEFER_BLOCKING 0x1, 0x80 ;  /* 0x0042000000007b1d */ /* 0x000fe20000010000 */
[----:B------:R-:W-:Y:S01]  /*8550*/  UISETP.NE.AND UP0, UPT, UR53, -0x2, UPT ;  /* 0xfffffffe3500788c */ /* 0x000fe2000bf05270 */
[----:B------:R-:W-:Y:S08]  /*8560*/  IADD3 R0, PT, PT, R36, 0x1, RZ ;  /* 0x0000000124007810 */ /* 0x000ff00007ffe0ff */
[----:B------:R-:W-:Y:S05]  /*8570*/  BRA.U !UP0, `(.L_x_134) ;  /* 0x0000000108287547 */ /* 0x000fea000b800000 */
[----:B------:R-:W2:Y:S01]  /*8580*/  S2R R2, SR_CgaCtaId ;  /* 0x0000000000027919 */ /* 0x000ea20000008800 */
[----:B------:R-:W-:Y:S01]  /*8590*/  ISETP.NE.AND P0, PT, R103, RZ, PT ;  /* 0x000000ff6700720c */ /* 0x000fe20003f05270 */
[----:B------:R-:W-:Y:S01]  /*85a0*/  IMAD.U32 R3, RZ, RZ, UR52 ;  /* 0x00000034ff037e24 */ /* 0x000fe2000f8e00ff */
[----:B------:R-:W-:Y:S04]  /*85b0*/  UIADD3 UR4, UPT, UPT, UR52, 0x1, URZ ;  /* 0x0000000134047890 */ /* 0x000fe8000fffe0ff */
[----:B------:R-:W-:Y:S04]  /*85c0*/  UISETP.NE.AND UP0, UPT, UR4, 0x3, UPT ;  /* 0x000000030400788c */ /* 0x000fe8000bf05270 */
[----:B------:R-:W-:Y:S03]  /*85d0*/  USEL UR52, UR4, URZ, UP0 ;  /* 0x000000ff04347287 */ /* 0x000fe60008000000 */
[----:B------:R-:W-:Y:S05]  /*85e0*/  @P0 LEA R3, R3, UR47, 0x3 ;  /* 0x0000002f03030c11 */ /* 0x000fea000f8e18ff */
[----:B------:R-:W-:Y:S05]  /*85f0*/  @P0 VIADD R3, R3, 0xb8 ;  /* 0x000000b803030836 */ /* 0x000fea0000000000 */
[----:B--2---:R-:W-:Y:S04]  /*8600*/  @P0 PRMT R2, R2, 0x654, R3 ;  /* 0x0000065402020816 */ /* 0x004fe80000000003 */
[----:B------:R2:W-:Y:S03]  /*8610*/  @P0 SYNCS.ARRIVE.TRANS64.RED.A1T0 RZ, [R2+URZ], RZ ;  /* 0x000000ff02ff09a7 */ /* 0x0005e600081004ff */
.L_x_134:
[----:B------:R-:W-:Y:S01]  /*8620*/  R2UR UR6, R102 ;  /* 0x00000000660672ca */ /* 0x000fe200000e0000 */
[----:B------:R-:W-:Y:S01]  /*8630*/  UIADD3 UR53, UPT, UPT, UR53, 0x2, URZ ;  /* 0x0000000235357890 */ /* 0x000fe2000fffe0ff */
[----:B------:R-:W-:Y:S01]  /*8640*/  R2UR UR5, R90 ;  /* 0x000000005a0572ca */ /* 0x000fe200000e0000 */
[----:B------:R-:W-:Y:S01]  /*8650*/  UMOV UR36, UR63 ;  /* 0x0000003f00247c82 */ /* 0x000fe20008000000 */
[----:B------:R-:W-:Y:S02]  /*8660*/  R2UR UR4, R91 ;  /* 0x000000005b0472ca */ /* 0x000fe400000e0000 */
[----:B------:R-:W-:Y:S02]  /*8670*/  ISETP.NE.AND P0, PT, R94, 0x2, PT ;  /* 0x000000025e00780c */ /* 0x000fe40003f05270 */
[----:B------:R-:W-:Y:S02]  /*8680*/  ISETP.NE.AND P1, PT, R0, 0x4, PT ;  /* 0x000000040000780c */ /* 0x000fe40003f25270 */
[----:B--2---:R-:W-:Y:S02]  /*8690*/  SEL R2, RZ, 0x1, P0 ;  /* 0x00000001ff027807 */ /* 0x004fe40000000000 */
[----:B------:R-:W-:Y:S01]  /*86a0*/  SEL R3, RZ, 0x1, P1 ;  /* 0x00000001ff037807 */ /* 0x000fe20000800000 */
[----:B------:R-:W-:Y:S01]  /*86b0*/  UISETP.NE.AND UP0, UPT, UR6, URZ, UPT ;  /* 0x000000ff0600728c */ /* 0x000fe2000bf05270 */
[----:B------:R-:W-:Y:S01]  /*86c0*/  LOP3.LUT R97, R97, R2, RZ, 0x3c, !PT ;  /* 0x0000000261617212 */ /* 0x000fe200078e3cff */
[----:B------:R-:W-:Y:S01]  /*86d0*/  UIADD3 UR32, UPT, UPT, UR37, UR5, URZ ;  /* 0x0000000525207290 */ /* 0x000fe2000fffe0ff */
[----:B------:R-:W-:Y:S01]  /*86e0*/  LOP3.LUT R98, R98, R3, RZ, 0x3c, !PT ;  /* 0x0000000362627212 */ /* 0x000fe200078e3cff */
[----:B------:R-:W-:Y:S01]  /*86f0*/  UIADD3 UR26, UPT, UPT, UR38, UR4, URZ ;  /* 0x00000004261a7290 */ /* 0x000fe2000fffe0ff */
[----:B------:R-:W-:Y:S02]  /*8700*/  SEL R94, R94, RZ, P0 ;  /* 0x000000ff5e5e7207 */ /* 0x000fe40000000000 */
[----:B------:R-:W-:Y:S02]  /*8710*/  SEL R36, R0, RZ, P1 ;  /* 0x000000ff00247207 */ /* 0x000fe40000800000 */
[----:B------:R-:W-:Y:S07]  /*8720*/  BRA.U UP0, `(.L_x_135) ;  /* 0xffffffd500a47547 */ /* 0x000fee000b83ffff */
[----:B------:R-:W2:Y:S01]  /*8730*/  LDCU.64 UR4, c[0x0][0x888] ;  /* 0x00011100ff0477ac */ /* 0x000ea20008000a00 */
[----:B------:R-:W3:Y:S01]  /*8740*/  LDCU.64 UR6, c[0x0][0x890] ;  /* 0x00011200ff0677ac */ /* 0x000ee20008000a00 */
[----:B--2---:R-:W-:Y:S02]  /*8750*/  ISETP.NE.U32.AND P2, PT, RZ, UR4, PT ;  /* 0x00000004ff007c0c */ /* 0x004fe4000bf45070 */
[----:B---3--:R-:W-:Y:S02]  /*8760*/  ISETP.NE.U32.AND P1, PT, RZ, UR6, PT ;  /* 0x00000006ff007c0c */ /* 0x008fe4000bf25070 */
[----:B------:R-:W-:Y:S02]  /*8770*/  ISETP.NE.AND.EX P2, PT, RZ, UR5, PT, P2 ;  /* 0x00000005ff007c0c */ /* 0x000fe4000bf45320 */
[----:B------:R-:W-:-:S13]  /*8780*/  ISETP.NE.AND.EX P0, PT, RZ, UR7, PT, P1 ;  /* 0x00000007ff007c0c */ /* 0x000fda000bf05310 */
[----:B------:R-:W-:Y:S05]  /*8790*/  @P2 BRA P0, `(.L_x_136) ;  /* 0x00000000003c2947 */ /* 0x000fea0000000000 */
[----:B------:R-:W-:-:S13]  /*87a0*/  ISETP.NE.AND.EX P1, PT, RZ, UR7, PT, P1 ;  /* 0x00000007ff007c0c */ /* 0x000fda000bf25310 */
[----:B------:R-:W-:Y:S05]  /*87b0*/  @P1 BRA `(.L_x_137) ;  /* 0x00000000000c1947 */ /* 0x000fea0003800000 */
[----:B------:R-:W-:-:S13]  /*87c0*/  FSETP.NEU.AND P0, PT, R41, RZ, PT ;  /* 0x000000ff2900720b */ /* 0x000fda0003f0d000 */
[----:B------:R-:W-:Y:S05]  /*87d0*/  @!P0 EXIT ;  /* 0x000000000000894d */ /* 0x000fea0003800000 */
[----:B------:R-:W-:Y:S05]  /*87e0*/  BRA `(.L_x_136) ;  /* 0x0000000000287947 */ /* 0x000fea0003800000 */
.L_x_137:
[----:B------:R-:W-:Y:S01]  /*87f0*/  ISETP.NE.AND P0, PT, R93, RZ, PT ;  /* 0x000000ff5d00720c */ /* 0x000fe20003f05270 */
[----:B------:R-:W-:-:S12]  /*8800*/  BSSY.RECONVERGENT B0, `(.L_x_136) ;  /* 0x0000008000007945 */ /* 0x000fd80003800200 */
[----:B------:R-:W-:Y:S05]  /*8810*/  @P0 BRA `(.L_x_138) ;  /* 0x0000000000100947 */ /* 0x000fea0003800000 */
[----:B------:R-:W-:-:S04]  /*8820*/  ISETP.NE.U32.AND P0, PT, RZ, UR4, PT ;  /* 0x00000004ff007c0c */ /* 0x000fc8000bf05070 */
[----:B------:R-:W-:-:S13]  /*8830*/  ISETP.NE.AND.EX P0, PT, RZ, UR5, PT, P0 ;  /* 0x00000005ff007c0c */ /* 0x000fda000bf05300 */
[----:B------:R-:W-:Y:S05]  /*8840*/  @!P0 EXIT ;  /* 0x000000000000894d */ /* 0x000fea0003800000 */
[----:B------:R-:W-:Y:S05]  /*8850*/  BRA `(.L_x_139) ;  /* 0x0000000000087947 */ /* 0x000fea0003800000 */
.L_x_138:
[----:B------:R-:W-:-:S13]  /*8860*/  FSETP.NEU.AND P0, PT, R41, RZ, PT ;  /* 0x000000ff2900720b */ /* 0x000fda0003f0d000 */
[----:B------:R-:W-:Y:S05]  /*8870*/  @!P0 EXIT ;  /* 0x000000000000894d */ /* 0x000fea0003800000 */
.L_x_139:
[----:B------:R-:W-:Y:S05]  /*8880*/  BSYNC.RECONVERGENT B0 ;  /* 0x0000000000007941 */ /* 0x000fea0003800200 */
.L_x_136:
[----:B------:R-:W2:Y:S01]  /*8890*/  S2UR UR7, SR_CgaCtaId ;  /* 0x00000000000779c3 */ /* 0x000ea20000008800 */
[----:B------:R-:W-:Y:S01]  /*88a0*/  ULEA UR6, UR52, UR47, 0x3 ;  /* 0x0000002f34067291 */ /* 0x000fe2000f8e18ff */
[----:B------:R-:W-:-:S04]  /*88b0*/  DEPBAR.LE SB0, 0x0 ;  /* 0x000080000000791a */ /* 0x000fc80000000000 */
[----:B------:R-:W-:-:S04]  /*88c0*/  UIADD3 UR6, UPT, UPT, UR6, 0xb8, URZ ;  /* 0x000000b806067890 */ /* 0x000fc8000fffe0ff */
[----:B--2---:R-:W-:-:S09]  /*88d0*/  UPRMT UR6, UR7, 0x654, UR6 ;  /* 0x0000065407067896 */ /* 0x004fd20008000006 */
[----:B------:R-:W-:Y:S01]  /*88e0*/  SYNCS.ARRIVE.TRANS64.RED.A1T0 RZ, [UR6], RZ ;  /* 0x000000ffffff79a7 */ /* 0x000fe20008100406 */
[----:B------:R-:W-:Y:S05]  /*88f0*/  EXIT ;  /* 0x000000000000794d */ /* 0x000fea0003800000 */
.L_x_25:
[----:B----4-:R4:W1:Y:S02]  /*8900*/  SYNCS.PHASECHK.TRANS64.TRYWAIT P0, [R0+URZ+0x150], R3 ;  /* 0x00015003000075a7 */ /* 0x01086400080011ff */
[----:B-1----:R-:W-:Y:S05]  /*8910*/  @!P0 NANOSLEEP.SYNCS 0x989680 ;  /* 0x009896800000895d */ /* 0x002fea0003900000 */
[----:B------:R-:W1:Y:S02]  /*8920*/  @!P0 SYNCS.PHASECHK.TRANS64 P0, [R0+URZ+0x150], R3 ;  /* 0x00015003000085a7 */ /* 0x000e6400080010ff */
[----:B-1----:R-:W-:Y:S05]  /*8930*/  @!P0 BRA `(.L_x_25) ;  /* 0xfffffffc00f08947 */ /* 0x002fea000383ffff */
[----:B------:R-:W-:Y:S05]  /*8940*/  BRA `(.L_x_140) ;  /* 0xffffff94000c7947 */ /* 0x000fea000383ffff */
.L_x_28:
[----:B-1----:R-:W-:-:S07]  /*8950*/  MOV R0, UR33 ;  /* 0x0000002100007c02 */ /* 0x002fce0008000f00 */
.L_x_141:
[----:B-1----:R1:W4:Y:S02]  /*8960*/  SYNCS.PHASECHK.TRANS64.TRYWAIT P0, [R0+URZ+0x50], R3 ;  /* 0x00005003000075a7 */ /* 0x00232400080011ff */
[----:B----4-:R-:W-:Y:S05]  /*8970*/  @!P0 NANOSLEEP.SYNCS 0x989680 ;  /* 0x009896800000895d */ /* 0x010fea0003900000 */
[----:B------:R-:W4:Y:S02]  /*8980*/  @!P0 SYNCS.PHASECHK.TRANS64 P0, [R0+URZ+0x50], R3 ;  /* 0x00005003000085a7 */ /* 0x000f2400080010ff */
[----:B----4-:R-:W-:Y:S05]  /*8990*/  @!P0 BRA `(.L_x_141) ;  /* 0xfffffffc00f08947 */ /* 0x010fea000383ffff */
[----:B------:R-:W-:Y:S05]  /*89a0*/  BRA `(.L_x_27) ;  /* 0xffffff94005c7947 */ /* 0x000fea000383ffff */
.L_x_35:
[----:B-1----:R-:W-:-:S07]  /*89b0*/  MOV R0, UR17 ;  /* 0x0000001100007c02 */ /* 0x002fce0008000f00 */
.L_x_142:
[----:B-1----:R1:W2:Y:S02]  /*89c0*/  SYNCS.PHASECHK.TRANS64.TRYWAIT P0, [R0+URZ+0x50], R3 ;  /* 0x00005003000075a7 */ /* 0x0022a400080011ff */
[----:B--2---:R-:W-:Y:S05]  /*89d0*/  @!P0 NANOSLEEP.SYNCS 0x989680 ;  /* 0x009896800000895d */ /* 0x004fea0003900000 */
[----:B------:R-:W2:Y:S02]  /*89e0*/  @!P0 SYNCS.PHASECHK.TRANS64 P0, [R0+URZ+0x50], R3 ;  /* 0x00005003000085a7 */ /* 0x000ea400080010ff */
[----:B--2---:R-:W-:Y:S05]  /*89f0*/  @!P0 BRA `(.L_x_142) ;  /* 0xfffffffc00f08947 */ /* 0x004fea000383ffff */
[----:B------:R-:W-:Y:S05]  /*8a00*/  BRA `(.L_x_34) ;  /* 0xffffff9800287947 */ /* 0x000fea000383ffff */
.L_x_40:
[----:B-1----:R1:W2:Y:S02]  /*8a10*/  SYNCS.PHASECHK.TRANS64.TRYWAIT P0, [R3+URZ+0xe0], R0 ;  /* 0x0000e000030075a7 */ /* 0x0022a400080011ff */
[----:B--2---:R-:W-:Y:S05]  /*8a20*/  @!P0 NANOSLEEP.SYNCS 0x989680 ;  /* 0x009896800000895d */ /* 0x004fea0003900000 */
[----:B------:R-:W2:Y:S02]  /*8a30*/  @!P0 SYNCS.PHASECHK.TRANS64 P0, [R3+URZ+0xe0], R0 ;  /* 0x0000e000030085a7 */ /* 0x000ea400080010ff */
[----:B--2---:R-:W-:Y:S05]  /*8a40*/  @!P0 BRA `(.L_x_40) ;  /* 0xfffffffc00f08947 */ /* 0x004fea000383ffff */
[----:B------:R-:W-:Y:S05]  /*8a50*/  BRA `(.L_x_143) ;  /* 0xffffff9800cc7947 */ /* 0x000fea000383ffff */
.L_x_44:
[----:B-1----:R-:W-:-:S07]  /*8a60*/  MOV R0, UR4 ;  /* 0x0000000400007c02 */ /* 0x002fce0008000f00 */
.L_x_144:
[----:B-1----:R1:W2:Y:S02]  /*8a70*/  SYNCS.PHASECHK.TRANS64.TRYWAIT P0, [R0+URZ], R3 ;  /* 0x00000003000075a7 */ /* 0x0022a400080011ff */
[----:B--2---:R-:W-:Y:S05]  /*8a80*/  @!P0 NANOSLEEP.SYNCS 0x989680 ;  /* 0x009896800000895d */ /* 0x004fea0003900000 */
[----:B------:R-:W2:Y:S02]  /*8a90*/  @!P0 SYNCS.PHASECHK.TRANS64 P0, [R0+URZ], R3 ;  /* 0x00000003000085a7 */ /* 0x000ea400080010ff */
[----:B--2---:R-:W-:Y:S05]  /*8aa0*/  @!P0 BRA `(.L_x_144) ;  /* 0xfffffffc00f08947 */ /* 0x004fea000383ffff */
[----:B------:R-:W-:Y:S05]  /*8ab0*/  BRA `(.L_x_145) ;  /* 0xffffffa000787947 */ /* 0x000fea000383ffff */
.L_x_45:
[----:B------:R-:W-:-:S07]  /*8ac0*/  MOV R0, UR5 ;  /* 0x0000000500007c02 */ /* 0x000fce0008000f00 */
.L_x_146:
[----:B-1----:R1:W2:Y:S02]  /*8ad0*/  SYNCS.PHASECHK.TRANS64.TRYWAIT P0, [R0+URZ], R3 ;  /* 0x00000003000075a7 */ /* 0x0022a400080011ff */
[----:B--2---:R-:W-:Y:S05]  /*8ae0*/  @!P0 NANOSLEEP.SYNCS 0x989680 ;  /* 0x009896800000895d */ /* 0x004fea0003900000 */
[----:B------:R-:W2:Y:S02]  /*8af0*/  @!P0 SYNCS.PHASECHK.TRANS64 P0, [R0+URZ], R3 ;  /* 0x00000003000085a7 */ /* 0x000ea400080010ff */
[----:B--2---:R-:W-:Y:S05]  /*8b00*/  @!P0 BRA `(.L_x_146) ;  /* 0xfffffffc00f08947 */ /* 0x004fea000383ffff */
[----:B------:R-:W-:Y:S05]  /*8b10*/  BRA `(.L_x_147) ;  /* 0xffffffa000847947 */ /* 0x000fea000383ffff */
.L_x_46:
[----:B------:R-:W-:-:S07]  /*8b20*/  MOV R0, UR5 ;  /* 0x0000000500007c02 */ /* 0x000fce0008000f00 */
.L_x_148:
[----:B-1----:R1:W2:Y:S02]  /*8b30*/  SYNCS.PHASECHK.TRANS64.TRYWAIT P0, [R0+URZ], R3 ;  /* 0x00000003000075a7 */ /* 0x0022a400080011ff */
[----:B--2---:R-:W-:Y:S05]  /*8b40*/  @!P0 NANOSLEEP.SYNCS 0x989680 ;  /* 0x009896800000895d */ /* 0x004fea0003900000 */
[----:B------:R-:W2:Y:S02]  /*8b50*/  @!P0 SYNCS.PHASECHK.TRANS64 P0, [R0+URZ], R3 ;  /* 0x00000003000085a7 */ /* 0x000ea400080010ff */
[----:B--2---:R-:W-:Y:S05]  /*8b60*/  @!P0 BRA `(.L_x_148) ;  /* 0xfffffffc00f08947 */ /* 0x004fea000383ffff */
[----:B------:R-:W-:Y:S05]  /*8b70*/  BRA `(.L_x_149) ;  /* 0xffffffa000907947 */ /* 0x000fea000383ffff */
.L_x_47:
[----:B------:R-:W-:-:S07]  /*8b80*/  MOV R0, UR5 ;  /* 0x0000000500007c02 */ /* 0x000fce0008000f00 */
.L_x_150:
[----:B-1----:R1:W2:Y:S02]  /*8b90*/  SYNCS.PHASECHK.TRANS64.TRYWAIT P0, [R0+URZ], R3 ;  /* 0x00000003000075a7 */ /* 0x0022a400080011ff */
[----:B--2---:R-:W-:Y:S05]  /*8ba0*/  @!P0 NANOSLEEP.SYNCS 0x989680 ;  /* 0x009896800000895d */ /* 0x004fea0003900000 */
[----:B------:R-:W2:Y:S02]  /*8bb0*/  @!P0 SYNCS.PHASECHK.TRANS64 P0, [R0+URZ], R3 ;  /* 0x00000003000085a7 */ /* 0x000ea400080010ff */
[----:B--2---:R-:W-:Y:S05]  /*8bc0*/  @!P0 BRA `(.L_x_150) ;  /* 0xfffffffc00f08947 */ /* 0x004fea000383ffff */
[----:B------:R-:W-:Y:S05]  /*8bd0*/  BRA `(.L_x_151) ;  /* 0xffffffa0009c7947 */ /* 0x000fea000383ffff */
.L_x_48:
[----:B------:R-:W-:-:S07]  /*8be0*/  MOV R0, UR5 ;  /* 0x0000000500007c02 */ /* 0x000fce0008000f00 */
.L_x_152:
[----:B-1----:R1:W2:Y:S02]  /*8bf0*/  SYNCS.PHASECHK.TRANS64.TRYWAIT P0, [R0+URZ], R3 ;  /* 0x00000003000075a7 */ /* 0x0022a400080011ff */
[----:B--2---:R-:W-:Y:S05]  /*8c00*/  @!P0 NANOSLEEP.SYNCS 0x989680 ;  /* 0x009896800000895d */ /* 0x004fea0003900000 */
[----:B------:R-:W2:Y:S02]  /*8c10*/  @!P0 SYNCS.PHASECHK.TRANS64 P0, [R0+URZ], R3 ;  /* 0x00000003000085a7 */ /* 0x000ea400080010ff */
[----:B--2---:R-:W-:Y:S05]  /*8c20*/  @!P0 BRA `(.L_x_152) ;  /* 0xfffffffc00f08947 */ /* 0x004fea000383ffff */
[----:B------:R-:W-:Y:S05]  /*8c30*/  BRA `(.L_x_153) ;  /* 0xffffffa000a87947 */ /* 0x000fea000383ffff */
.L_x_49:
[----:B------:R-:W-:-:S07]  /*8c40*/  MOV R0, UR5 ;  /* 0x0000000500007c02 */ /* 0x000fce0008000f00 */
.L_x_154:
[----:B-1----:R1:W2:Y:S02]  /*8c50*/  SYNCS.PHASECHK.TRANS64.TRYWAIT P0, [R0+URZ], R3 ;  /* 0x00000003000075a7 */ /* 0x0022a400080011ff */
[----:B--2---:R-:W-:Y:S05]  /*8c60*/  @!P0 NANOSLEEP.SYNCS 0x989680 ;  /* 0x009896800000895d */ /* 0x004fea0003900000 */
[----:B------:R-:W2:Y:S02]  /*8c70*/  @!P0 SYNCS.PHASECHK.TRANS64 P0, [R0+URZ], R3 ;  /* 0x00000003000085a7 */ /* 0x000ea400080010ff */
[----:B--2---:R-:W-:Y:S05]  /*8c80*/  @!P0 BRA `(.L_x_154) ;  /* 0xfffffffc00f08947 */ /* 0x004fea000383ffff */
[----:B------:R-:W-:Y:S05]  /*8c90*/  BRA `(.L_x_155) ;  /* 0xffffffa000b47947 */ /* 0x000fea000383ffff */
.L_x_50:
[----:B------:R-:W-:-:S07]  /*8ca0*/  MOV R0, UR5 ;  /* 0x0000000500007c02 */ /* 0x000fce0008000f00 */
.L_x_156:
[----:B-1----:R1:W2:Y:S02]  /*8cb0*/  SYNCS.PHASECHK.TRANS64.TRYWAIT P0, [R0+URZ], R3 ;  /* 0x00000003000075a7 */ /* 0x0022a400080011ff */
[----:B--2---:R-:W-:Y:S05]  /*8cc0*/  @!P0 NANOSLEEP.SYNCS 0x989680 ;  /* 0x009896800000895d */ /* 0x004fea0003900000 */
[----:B------:R-:W2:Y:S02]  /*8cd0*/  @!P0 SYNCS.PHASECHK.TRANS64 P0, [R0+URZ], R3 ;  /* 0x00000003000085a7 */ /* 0x000ea400080010ff */
[----:B--2---:R-:W-:Y:S05]  /*8ce0*/  @!P0 BRA `(.L_x_156) ;  /* 0xfffffffc00f08947 */ /* 0x004fea000383ffff */
[----:B------:R-:W-:Y:S05]  /*8cf0*/  BRA `(.L_x_157) ;  /* 0xffffffa000c07947 */ /* 0x000fea000383ffff */
.L_x_51:
[----:B------:R-:W-:-:S07]  /*8d00*/  MOV R0, UR5 ;  /* 0x0000000500007c02 */ /* 0x000fce0008000f00 */
.L_x_158:
[----:B-1----:R1:W2:Y:S02]  /*8d10*/  SYNCS.PHASECHK.TRANS64.TRYWAIT P0, [R0+URZ], R3 ;  /* 0x00000003000075a7 */ /* 0x0022a400080011ff */
[----:B--2---:R-:W-:Y:S05]  /*8d20*/  @!P0 NANOSLEEP.SYNCS 0x989680 ;  /* 0x009896800000895d */ /* 0x004fea0003900000 */
[----:B------:R-:W2:Y:S02]  /*8d30*/  @!P0 SYNCS.PHASECHK.TRANS64 P0, [R0+URZ], R3 ;  /* 0x00000003000085a7 */ /* 0x000ea400080010ff */
[----:B--2---:R-:W-:Y:S05]  /*8d40*/  @!P0 BRA `(.L_x_158) ;  /* 0xfffffffc00f08947 */ /* 0x004fea000383ffff */
[----:B------:R-:W-:Y:S05]  /*8d50*/  BRA `(.L_x_159) ;  /* 0xffffffa000cc7947 */ /* 0x000fea000383ffff */
.L_x_52:
[----:B------:R-:W-:-:S07]  /*8d60*/  MOV R0, UR5 ;  /* 0x0000000500007c02 */ /* 0x000fce0008000f00 */
.L_x_160:
[----:B-1----:R1:W2:Y:S02]  /*8d70*/  SYNCS.PHASECHK.TRANS64.TRYWAIT P0, [R0+URZ], R3 ;  /* 0x00000003000075a7 */ /* 0x0022a400080011ff */
[----:B--2---:R-:W-:Y:S05]  /*8d80*/  @!P0 NANOSLEEP.SYNCS 0x989680 ;  /* 0x009896800000895d */ /* 0x004fea0003900000 */
[----:B------:R-:W2:Y:S02]  /*8d90*/  @!P0 SYNCS.PHASECHK.TRANS64 P0, [R0+URZ], R3 ;  /* 0x00000003000085a7 */ /* 0x000ea400080010ff */
[----:B--2---:R-:W-:Y:S05]  /*8da0*/  @!P0 BRA `(.L_x_160) ;  /* 0xfffffffc00f08947 */ /* 0x004fea000383ffff */
[----:B------:R-:W-:Y:S05]  /*8db0*/  BRA `(.L_x_161) ;  /* 0xffffffa000d87947 */ /* 0x000fea000383ffff */
.L_x_55:
[----:B--2---:R2:W3:Y:S02]  /*8dc0*/  SYNCS.PHASECHK.TRANS64.TRYWAIT P0, [R2+URZ+0x140], R5 ;  /* 0x00014005020075a7 */ /* 0x0044e400080011ff */
[----:B---3--:R-:W-:Y:S05]  /*8dd0*/  @!P0 NANOSLEEP.SYNCS 0x989680 ;  /* 0x009896800000895d */ /* 0x008fea0003900000 */
[----:B------:R-:W3:Y:S02]  /*8de0*/  @!P0 SYNCS.PHASECHK.TRANS64 P0, [R2+URZ+0x140], R5 ;  /* 0x00014005020085a7 */ /* 0x000ee400080010ff */
[----:B---3--:R-:W-:Y:S05]  /*8df0*/  @!P0 BRA `(.L_x_55) ;  /* 0xfffffffc00f08947 */ /* 0x008fea000383ffff */
[----:B------:R-:W-:Y:S05]  /*8e00*/  BRA `(.L_x_162) ;  /* 0xffffffa4003c7947 */ /* 0x000fea000383ffff */
.L_x_56:
[----:B------:R-:W-:-:S07]  /*8e10*/  MOV R2, UR4 ;  /* 0x0000000400027c02 */ /* 0x000fce0008000f00 */
.L_x_163:
[----:B--2---:R2:W3:Y:S02]  /*8e20*/  SYNCS.PHASECHK.TRANS64.TRYWAIT P0, [R2+URZ+0xf0], R5 ;  /* 0x0000f005020075a7 */ /* 0x0044e400080011ff */
[----:B---3--:R-:W-:Y:S05]  /*8e30*/  @!P0 NANOSLEEP.SYNCS 0x989680 ;  /* 0x009896800000895d */ /* 0x008fea0003900000 */
[----:B------:R-:W3:Y:S02]  /*8e40*/  @!P0 SYNCS.PHASECHK.TRANS64 P0, [R2+URZ+0xf0], R5 ;  /* 0x0000f005020085a7 */ /* 0x000ee400080010ff */
[----:B---3--:R-:W-:Y:S05]  /*8e50*/  @!P0 BRA `(.L_x_163) ;  /* 0xfffffffc00f08947 */ /* 0x008fea000383ffff */
[----:B------:R-:W-:Y:S05]  /*8e60*/  BRA `(.L_x_164) ;  /* 0xffffffa4004c7947 */ /* 0x000fea000383ffff */
.L_x_57:
[----:B--2---:R2:W3:Y:S02]  /*8e70*/  SYNCS.PHASECHK.TRANS64.TRYWAIT P1, [R2+URZ+0xe0], R5 ;  /* 0x0000e005020075a7 */ /* 0x0044e400080211ff */
[----:B---3--:R-:W-:Y:S05]  /*8e80*/  @!P1 NANOSLEEP.SYNCS 0x989680 ;  /* 0x009896800000995d */ /* 0x008fea0003900000 */
[----:B------:R-:W3:Y:S02]  /*8e90*/  @!P1 SYNCS.PHASECHK.TRANS64 P1, [R2+URZ+0xe0], R5 ;  /* 0x0000e005020095a7 */ /* 0x000ee400080210ff */
[----:B---3--:R-:W-:Y:S05]  /*8ea0*/  @!P1 BRA `(.L_x_57) ;  /* 0xfffffffc00f09947 */ /* 0x008fea000383ffff */
[----:B------:R-:W-:Y:S05]  /*8eb0*/  BRA `(.L_x_165) ;  /* 0xffffffa4007c7947 */ /* 0x000fea000383ffff */
.L_x_60:
[----:B------:R-:W-:-:S07]  /*8ec0*/  MOV R0, UR4 ;  /* 0x0000000400007c02 */ /* 0x000fce0008000f00 */
.L_x_166:
[----:B--2---:R2:W3:Y:S02]  /*8ed0*/  SYNCS.PHASECHK.TRANS64.TRYWAIT P0, [R0+URZ+0xf0], R3 ;  /* 0x0000f003000075a7 */ /* 0x0044e400080011ff */
[----:B---3--:R-:W-:Y:S05]  /*8ee0*/  @!P0 NANOSLEEP.SYNCS 0x989680 ;  /* 0x009896800000895d */ /* 0x008fea0003900000 */
[----:B------:R-:W3:Y:S02]  /*8ef0*/  @!P0 SYNCS.PHASECHK.TRANS64 P0, [R0+URZ+0xf0], R3 ;  /* 0x0000f003000085a7 */ /* 0x000ee400080010ff */
[----:B---3--:R-:W-:Y:S05]  /*8f00*/  @!P0 BRA `(.L_x_166) ;  /* 0xfffffffc00f08947 */ /* 0x008fea000383ffff */
[----:B------:R-:W-:Y:S05]  /*8f10*/  BRA `(.L_x_59) ;  /* 0xffffffa400d07947 */ /* 0x000fea000383ffff */
.L_x_69:
[----:B--2---:R-:W-:-:S04]  /*8f20*/  MOV R0, UR5 ;  /* 0x0000000500007c02 */ /* 0x004fc80008000f00 */
[----:B------:R2:W3:Y:S03]  /*8f30*/  SYNCS.PHASECHK.TRANS64.TRYWAIT P0, [R0+URZ+0x8], R7 ;  /* 0x00000807000075a7 */ /* 0x0004e600080011ff */
[----:B---3--:R-:W-:Y:S05]  /*8f40*/  @!P0 NANOSLEEP.SYNCS 0x989680 ;  /* 0x009896800000895d */ /* 0x008fea0003900000 */
[----:B------:R-:W3:Y:S02]  /*8f50*/  @!P0 SYNCS.PHASECHK.TRANS64 P0, [R0+URZ+0x8], R7 ;  /* 0x00000807000085a7 */ /* 0x000ee400080010ff */
[----:B---3--:R-:W-:Y:S05]  /*8f60*/  @!P0 BRA `(.L_x_69) ;  /* 0xfffffffc00ec8947 */ /* 0x008fea000383ffff */
[----:B------:R-:W-:Y:S05]  /*8f70*/  BRA `(.L_x_68) ;  /* 0xffffffa800887947 */ /* 0x000fea000383ffff */
.L_x_71:
[----:B------:R-:W-:Y:S01]  /*8f80*/  BSSY B0, `(.L_x_167) ;  /* 0x0000006000007945 */ /* 0x000fe20003800000 */
[----:B------:R-:W-:-:S07]  /*8f90*/  MOV R15, 0xffffffff ;  /* 0xffffffff000f7802 */ /* 0x000fce0000000f00 */
[----:B-12--5:R-:W-:Y:S05]  /*8fa0*/  WARPSYNC.COLLECTIVE R15, `(.L_x_168) ;  /* 0x000000000f0c7348 */ /* 0x026fea0003c00000 */
[----:B------:R-:W-:Y:S02]  /*8fb0*/  ELECT P6, UR79, PT ;  /* 0x00000000004f782f */ /* 0x000fe400038c0000 */
[----:B------:R-:W-:Y:S01]  /*8fc0*/  MOV R14, UR79 ;  /* 0x0000004f000e7c02 */ /* 0x000fe20008000f00 */
[----:B-12--5:R-:W-:Y:S10]  /*8fd0*/  ENDCOLLECTIVE ;  /* 0x000000000000791b */ /* 0x026ff40003800000 */
.L_x_168:
[----:B------:R-:W-:Y:S05]  /*8fe0*/  BSYNC B0 ;  /* 0x0000000000007941 */ /* 0x000fea0003800000 */
.L_x_167:
[----:B------:R-:W-:Y:S01]  /*8ff0*/  PLOP3.LUT P0, PT, P6, PT, PT, 0x80, 0x8 ;  /* 0x000000000008781c */ /* 0x000fe2000370f070 */
[----:B------:R-:W-:-:S12]  /*9000*/  BRA `(.L_x_169) ;  /* 0xffffffa800b47947 */ /* 0x000fd8000383ffff */
.L_x_73:
[----:B--2---:R-:W-:-:S04]  /*9010*/  MOV R0, UR5 ;  /* 0x0000000500007c02 */ /* 0x004fc80008000f00 */
[----:B------:R2:W3:Y:S03]  /*9020*/  SYNCS.PHASECHK.TRANS64.TRYWAIT P0, [R0+URZ+0x8], R5 ;  /* 0x00000805000075a7 */ /* 0x0004e600080011ff */
[----:B---3--:R-:W-:Y:S05]  /*9030*/  @!P0 NANOSLEEP.SYNCS 0x989680 ;  /* 0x009896800000895d */ /* 0x008fea0003900000 */
[----:B------:R-:W3:Y:S02]  /*9040*/  @!P0 SYNCS.PHASECHK.TRANS64 P0, [R0+URZ+0x8], R5 ;  /* 0x00000805000085a7 */ /* 0x000ee400080010ff */
[----:B---3--:R-:W-:Y:S05]  /*9050*/  @!P0 BRA `(.L_x_73) ;  /* 0xfffffffc00ec8947 */ /* 0x008fea000383ffff */
[----:B------:R-:W-:Y:S05]  /*9060*/  BRA `(.L_x_72) ;  /* 0xffffffa800b87947 */ /* 0x000fea000383ffff */
.L_x_74:
[----:B-1----:R1:W2:Y:S02]  /*9070*/  SYNCS.PHASECHK.TRANS64.TRYWAIT P0, [R0+URZ+0xe0], R5 ;  /* 0x0000e005000075a7 */ /* 0x0022a400080011ff */
[----:B--2---:R-:W-:Y:S05]  /*9080*/  @!P0 NANOSLEEP.SYNCS 0x989680 ;  /* 0x009896800000895d */ /* 0x004fea0003900000 */
[----:B------:R-:W2:Y:S02]  /*9090*/  @!P0 SYNCS.PHASECHK.TRANS64 P0, [R0+URZ+0xe0], R5 ;  /* 0x0000e005000085a7 */ /* 0x000ea400080010ff */
[----:B--2---:R-:W-:Y:S05]  /*90a0*/  @!P0 BRA `(.L_x_74) ;  /* 0xfffffffc00f08947 */ /* 0x004fea000383ffff */
[----:B------:R-:W-:Y:S05]  /*90b0*/  BRA `(.L_x_170) ;  /* 0xffffffac00a47947 */ /* 0x000fea000383ffff */
.L_x_76:
[----:B------:R-:W-:-:S07]  /*90c0*/  MOV R0, UR31 ;  /* 0x0000001f00007c02 */ /* 0x000fce0008000f00 */
.L_x_171:
[----:B-1----:R1:W2:Y:S02]  /*90d0*/  SYNCS.PHASECHK.TRANS64.TRYWAIT P0, [R0+URZ+0x120], R5 ;  /* 0x00012005000075a7 */ /* 0x0022a400080011ff */
[----:B--2---:R-:W-:Y:S05]  /*90e0*/  @!P0 NANOSLEEP.SYNCS 0x989680 ;  /* 0x009896800000895d */ /* 0x004fea0003900000 */
[----:B------:R-:W2:Y:S02]  /*90f0*/  @!P0 SYNCS.PHASECHK.TRANS64 P0, [R0+URZ+0x120], R5 ;  /* 0x00012005000085a7 */ /* 0x000ea400080010ff */
[----:B--2---:R-:W-:Y:S05]  /*9100*/  @!P0 BRA `(.L_x_171) ;  /* 0xfffffffc00f08947 */ /* 0x004fea000383ffff */
[----:B------:R-:W-:Y:S05]  /*9110*/  BRA `(.L_x_172) ;  /* 0xffffffac00f07947 */ /* 0x000fea000383ffff */
.L_x_79:
[----:B------:R-:W-:Y:S07]  /*9120*/  MOV R0, UR5 ;  /* 0x0000000500007c02 */ /* 0x000fee0008000f00 */
.L_x_173:
[----:B-1----:R1:W2:Y:S02]  /*9130*/  SYNCS.PHASECHK.TRANS64.TRYWAIT P0, [R0+URZ], R5 ;  /* 0x00000005000075a7 */ /* 0x0022a400080011ff */
[----:B--2---:R-:W-:Y:S05]  /*9140*/  @!P0 NANOSLEEP.SYNCS 0x989680 ;  /* 0x009896800000895d */ /* 0x004fea0003900000 */
[----:B------:R-:W2:Y:S02]  /*9150*/  @!P0 SYNCS.PHASECHK.TRANS64 P0, [R0+URZ], R5 ;  /* 0x00000005000085a7 */ /* 0x000ea400080010ff */
[----:B--2---:R-:W-:Y:S05]  /*9160*/  @!P0 BRA `(.L_x_173) ;  /* 0xfffffffc00f08947 */ /* 0x004fea000383ffff */
[----:B------:R-:W-:Y:S05]  /*9170*/  BRA `(.L_x_78) ;  /* 0xffffffb000047947 */ /* 0x000fea000383ffff */
.L_x_83:
[----:B-1----:R-:W-:-:S07]  /*9180*/  MOV R0, UR4 ;  /* 0x0000000400007c02 */ /* 0x002fce0008000f00 */
.L_x_174:
[----:B-1----:R1:W2:Y:S02]  /*9190*/  SYNCS.PHASECHK.TRANS64.TRYWAIT P0, [R0+URZ], R3 ;  /* 0x00000003000075a7 */ /* 0x0022a400080011ff */
[----:B--2---:R-:W-:Y:S05]  /*91a0*/  @!P0 NANOSLEEP.SYNCS 0x989680 ;  /* 0x009896800000895d */ /* 0x004fea0003900000 */
[----:B------:R-:W2:Y:S02]  /*91b0*/  @!P0 SYNCS.PHASECHK.TRANS64 P0, [R0+URZ], R3 ;  /* 0x00000003000085a7 */ /* 0x000ea400080010ff */
[----:B--2---:R-:W-:Y:S05]  /*91c0*/  @!P0 BRA `(.L_x_174) ;  /* 0xfffffffc00f08947 */ /* 0x004fea000383ffff */
[----:B------:R-:W-:Y:S05]  /*91d0*/  BRA `(.L_x_175) ;  /* 0xffffffb000f87947 */ /* 0x000fea000383ffff */
.L_x_84:
[----:B------:R-:W-:-:S07]  /*91e0*/  MOV R0, UR5 ;  /* 0x0000000500007c02 */ /* 0x000fce0008000f00 */
.L_x_176:
[----:B-1----:R1:W2:Y:S02]  /*91f0*/  SYNCS.PHASECHK.TRANS64.TRYWAIT P0, [R0+URZ], R3 ;  /* 0x00000003000075a7 */ /* 0x0022a400080011ff */
[----:B--2---:R-:W-:Y:S05]  /*9200*/  @!P0 NANOSLEEP.SYNCS 0x989680 ;  /* 0x009896800000895d */ /* 0x004fea0003900000 */
[----:B------:R-:W2:Y:S02]  /*9210*/  @!P0 SYNCS.PHASECHK.TRANS64 P0, [R0+URZ], R3 ;  /* 0x00000003000085a7 */ /* 0x000ea400080010ff */
[----:B--2---:R-:W-:Y:S05]  /*9220*/  @!P0 BRA `(.L_x_176) ;  /* 0xfffffffc00f08947 */ /* 0x004fea000383ffff */
[----:B------:R-:W-:Y:S05]  /*9230*/  BRA `(.L_x_177) ;  /* 0xffffffb400047947 */ /* 0x000fea000383ffff */
.L_x_85:
[----:B------:R-:W-:-:S07]  /*9240*/  MOV R0, UR5 ;  /* 0x0000000500007c02 */ /* 0x000fce0008000f00 */
.L_x_178:
[----:B-1----:R1:W2:Y:S02]  /*9250*/  SYNCS.PHASECHK.TRANS64.TRYWAIT P0, [R0+URZ], R3 ;  /* 0x00000003000075a7 */ /* 0x0022a400080011ff */
[----:B--2---:R-:W-:Y:S05]  /*9260*/  @!P0 NANOSLEEP.SYNCS 0x989680 ;  /* 0x009896800000895d */ /* 0x004fea0003900000 */
[----:B------:R-:W2:Y:S02]  /*9270*/  @!P0 SYNCS.PHASECHK.TRANS64 P0, [R0+URZ], R3 ;  /* 0x00000003000085a7 */ /* 0x000ea400080010ff */
[----:B--2---:R-:W-:Y:S05]  /*9280*/  @!P0 BRA `(.L_x_178) ;  /* 0xfffffffc00f08947 */ /* 0x004fea000383ffff */
[----:B------:R-:W-:Y:S05]  /*9290*/  BRA `(.L_x_179) ;  /* 0xffffffb400107947 */ /* 0x000fea000383ffff */
.L_x_88:
[----:B------:R-:W-:-:S07]  /*92a0*/  MOV R0, UR26 ;  /* 0x0000001a00007c02 */ /* 0x000fce0008000f00 */
.L_x_180:
[----:B-1----:R1:W2:Y:S02]  /*92b0*/  SYNCS.PHASECHK.TRANS64.TRYWAIT P1, [R0+URZ+0x160], R3 ;  /* 0x00016003000075a7 */ /* 0x0022a400080211ff */
[----:B--2---:R-:W-:Y:S05]  /*92c0*/  @!P1 NANOSLEEP.SYNCS 0x989680 ;  /* 0x009896800000995d */ /* 0x004fea0003900000 */
[----:B------:R-:W2:Y:S02]  /*92d0*/  @!P1 SYNCS.PHASECHK.TRANS64 P1, [R0+URZ+0x160], R3 ;  /* 0x00016003000095a7 */ /* 0x000ea400080210ff */
[----:B--2---:R-:W-:Y:S05]  /*92e0*/  @!P1 BRA `(.L_x_180) ;  /* 0xfffffffc00f09947 */ /* 0x004fea000383ffff */
[----:B------:R-:W-:Y:S05]  /*92f0*/  BRA `(.L_x_181) ;  /* 0xffffffb4005c7947 */ /* 0x000fea000383ffff */
.L_x_93:
[----:B--2---:R2:W3:Y:S02]  /*9300*/  SYNCS.PHASECHK.TRANS64.TRYWAIT P0, [R12+URZ+0xe0], R9 ;  /* 0x0000e0090c0075a7 */ /* 0x0044e400080011ff */
[----:B---3--:R-:W-:Y:S05]  /*9310*/  @!P0 NANOSLEEP.SYNCS 0x989680 ;  /* 0x009896800000895d */ /* 0x008fea0003900000 */
[----:B------:R-:W3:Y:S02]  /*9320*/  @!P0 SYNCS.PHASECHK.TRANS64 P0, [R12+URZ+0xe0], R9 ;  /* 0x0000e0090c0085a7 */ /* 0x000ee400080010ff */
[----:B---3--:R-:W-:Y:S05]  /*9330*/  @!P0 BRA `(.L_x_93) ;  /* 0xfffffffc00f08947 */ /* 0x008fea000383ffff */
[----:B------:R-:W-:Y:S05]  /*9340*/  BRA `(.L_x_182) ;  /* 0xffffffb800787947 */ /* 0x000fea000383ffff */
.L_x_96:
[----:B------:R-:W-:Y:S07]  /*9350*/  MOV R0, UR24 ;  /* 0x0000001800007c02 */ /* 0x000fee0008000f00 */
.L_x_183:
[----:B--2---:R2:W3:Y:S02]  /*9360*/  SYNCS.PHASECHK.TRANS64.TRYWAIT P2, [R0+URZ+0xd8], R9 ;  /* 0x0000d809000075a7 */ /* 0x0044e400080411ff */
[----:B---3--:R-:W-:Y:S05]  /*9370*/  @!P2 NANOSLEEP.SYNCS 0x989680 ;  /* 0x009896800000a95d */ /* 0x008fea0003900000 */
[----:B------:R-:W3:Y:S02]  /*9380*/  @!P2 SYNCS.PHASECHK.TRANS64 P2, [R0+URZ+0xd8], R9 ;  /* 0x0000d8090000a5a7 */ /* 0x000ee400080410ff */
[----:B---3--:R-:W-:Y:S05]  /*9390*/  @!P2 BRA `(.L_x_183) ;  /* 0xfffffffc00f0a947 */ /* 0x008fea000383ffff */
[----:B------:R-:W-:Y:S05]  /*93a0*/  BRA `(.L_x_95) ;  /* 0xffffffbc00dc7947 */ /* 0x000fea000383ffff */
.L_x_99:
[----:B------:R-:W-:Y:S07]  /*93b0*/  MOV R0, UR4 ;  /* 0x0000000400007c02 */ /* 0x000fee0008000f00 */
.L_x_184:
[----:B--2---:R2:W3:Y:S02]  /*93c0*/  SYNCS.PHASECHK.TRANS64.TRYWAIT P0, [R0+URZ+0xb8], R9 ;  /* 0x0000b809000075a7 */ /* 0x0044e400080011ff */
[----:B---3--:R-:W-:Y:S05]  /*93d0*/  @!P0 NANOSLEEP.SYNCS 0x989680 ;  /* 0x009896800000895d */ /* 0x008fea0003900000 */
[----:B------:R-:W3:Y:S02]  /*93e0*/  @!P0 SYNCS.PHASECHK.TRANS64 P0, [R0+URZ+0xb8], R9 ;  /* 0x0000b809000085a7 */ /* 0x000ee400080010ff */
[----:B---3--:R-:W-:Y:S05]  /*93f0*/  @!P0 BRA `(.L_x_184) ;  /* 0xfffffffc00f08947 */ /* 0x008fea000383ffff */
[----:B------:R-:W-:Y:S05]  /*9400*/  BRA `(.L_x_185) ;  /* 0xffffffc0003c7947 */ /* 0x000fea000383ffff */
.L_x_100:
[----:B------:R-:W-:Y:S07]  /*9410*/  MOV R9, UR5 ;  /* 0x0000000500097c02 */ /* 0x000fee0008000f00 */
.L_x_186:
[----:B--2---:R2:W3:Y:S02]  /*9420*/  SYNCS.PHASECHK.TRANS64.TRYWAIT P0, [R9+URZ+0xb8], R0 ;  /* 0x0000b800090075a7 */ /* 0x0044e400080011ff */
[----:B---3--:R-:W-:Y:S05]  /*9430*/  @!P0 NANOSLEEP.SYNCS 0x989680 ;  /* 0x009896800000895d */ /* 0x008fea0003900000 */
[----:B------:R-:W3:Y:S02]  /*9440*/  @!P0 SYNCS.PHASECHK.TRANS64 P0, [R9+URZ+0xb8], R0 ;  /* 0x0000b800090085a7 */ /* 0x000ee400080010ff */
[----:B---3--:R-:W-:Y:S05]  /*9450*/  @!P0 BRA `(.L_x_186) ;  /* 0xfffffffc00f08947 */ /* 0x008fea000383ffff */
[----:B------:R-:W-:Y:S05]  /*9460*/  BRA `(.L_x_187) ;  /* 0xffffffc0009c7947 */ /* 0x000fea000383ffff */
.L_x_102:
[----:B------:R-:W-:-:S07]  /*9470*/  MOV R0, UR4 ;  /* 0x0000000400007c02 */ /* 0x000fce0008000f00 */
.L_x_188:
[----:B--2---:R2:W4:Y:S02]  /*9480*/  SYNCS.PHASECHK.TRANS64.TRYWAIT P0, [R0+URZ], R3 ;  /* 0x00000003000075a7 */ /* 0x00452400080011ff */
[----:B----4-:R-:W-:Y:S05]  /*9490*/  @!P0 NANOSLEEP.SYNCS 0x989680 ;  /* 0x009896800000895d */ /* 0x010fea0003900000 */
[----:B------:R-:W4:Y:S02]  /*94a0*/  @!P0 SYNCS.PHASECHK.TRANS64 P0, [R0+URZ], R3 ;  /* 0x00000003000085a7 */ /* 0x000f2400080010ff */
[----:B----4-:R-:W-:Y:S05]  /*94b0*/  @!P0 BRA `(.L_x_188) ;  /* 0xfffffffc00f08947 */ /* 0x010fea000383ffff */
[----:B------:R-:W-:Y:S05]  /*94c0*/  BRA `(.L_x_189) ;  /* 0xffffffc400307947 */ /* 0x000fea000383ffff */
.L_x_103:
[----:B------:R-:W-:-:S07]  /*94d0*/  MOV R0, UR5 ;  /* 0x0000000500007c02 */ /* 0x000fce0008000f00 */
.L_x_190:
[----:B--2---:R2:W4:Y:S02]  /*94e0*/  SYNCS.PHASECHK.TRANS64.TRYWAIT P0, [R0+URZ], R3 ;  /* 0x00000003000075a7 */ /* 0x00452400080011ff */
[----:B----4-:R-:W-:Y:S05]  /*94f0*/  @!P0 NANOSLEEP.SYNCS 0x989680 ;  /* 0x009896800000895d */ /* 0x010fea0003900000 */
[----:B------:R-:W4:Y:S02]  /*9500*/  @!P0 SYNCS.PHASECHK.TRANS64 P0, [R0+URZ], R3 ;  /* 0x00000003000085a7 */ /* 0x000f2400080010ff */
[----:B----4-:R-:W-:Y:S05]  /*9510*/  @!P0 BRA `(.L_x_190) ;  /* 0xfffffffc00f08947 */ /* 0x010fea000383ffff */
[----:B------:R-:W-:Y:S05]  /*9520*/  BRA `(.L_x_191) ;  /* 0xffffffc4003c7947 */ /* 0x000fea000383ffff */
.L_x_105:
[----:B--2---:R2:W3:Y:S02]  /*9530*/  SYNCS.PHASECHK.TRANS64.TRYWAIT P0, [R3+URZ+0xe0], R0 ;  /* 0x0000e000030075a7 */ /* 0x0044e400080011ff */
[----:B---3--:R-:W-:Y:S05]  /*9540*/  @!P0 NANOSLEEP.SYNCS 0x989680 ;  /* 0x009896800000895d */ /* 0x008fea0003900000 */
[----:B------:R-:W3:Y:S02]  /*9550*/  @!P0 SYNCS.PHASECHK.TRANS64 P0, [R3+URZ+0xe0], R0 ;  /* 0x0000e000030085a7 */ /* 0x000ee400080010ff */
[----:B---3--:R-:W-:Y:S05]  /*9560*/  @!P0 BRA `(.L_x_105) ;  /* 0xfffffffc00f08947 */ /* 0x008fea000383ffff */
[----:B------:R-:W-:Y:S05]  /*9570*/  BRA `(.L_x_192) ;  /* 0xffffffc800247947 */ /* 0x000fea000383ffff */
.L_x_115:
[----:B-1----:R1:W2:Y:S02]  /*9580*/  SYNCS.PHASECHK.TRANS64.TRYWAIT P0, [R0+URZ+0xa0], R5 ;  /* 0x0000a005000075a7 */ /* 0x0022a400080011ff */
[----:B--2---:R-:W-:Y:S05]  /*9590*/  @!P0 NANOSLEEP.SYNCS 0x989680 ;  /* 0x009896800000895d */ /* 0x004fea0003900000 */
[----:B------:R-:W2:Y:S02]  /*95a0*/  @!P0 SYNCS.PHASECHK.TRANS64 P0, [R0+URZ+0xa0], R5 ;  /* 0x0000a005000085a7 */ /* 0x000ea400080010ff */
[----:B--2---:R-:W-:Y:S05]  /*95b0*/  @!P0 BRA `(.L_x_115) ;  /* 0xfffffffc00f08947 */ /* 0x004fea000383ffff */
[----:B------:R-:W-:Y:S05]  /*95c0*/  BRA `(.L_x_114) ;  /* 0xffffffd400a07947 */ /* 0x000fea000383ffff */
.L_x_117:
[----:B-1----:R1:W3:Y:S02]  /*95d0*/  SYNCS.PHASECHK.TRANS64.TRYWAIT P1, [R92+URZ+0x100], R3 ;  /* 0x000100035c0075a7 */ /* 0x0022e400080211ff */
[----:B---3--:R-:W-:Y:S05]  /*95e0*/  @!P1 NANOSLEEP.SYNCS 0x989680 ;  /* 0x009896800000995d */ /* 0x008fea0003900000 */
[----:B------:R-:W3:Y:S02]  /*95f0*/  @!P1 SYNCS.PHASECHK.TRANS64 P1, [R92+URZ+0x100], R3 ;  /* 0x000100035c0095a7 */ /* 0x000ee400080210ff */
[----:B---3--:R-:W-:Y:S05]  /*9600*/  @!P1 BRA `(.L_x_117) ;  /* 0xfffffffc00f09947 */ /* 0x008fea000383ffff */
[----:B------:R-:W-:Y:S05]  /*9610*/  BRA `(.L_x_116) ;  /* 0xffffffd400d87947 */ /* 0x000fea000383ffff */
.L_x_128:
[----:B---3--:R3:W4:Y:S02]  /*9620*/  SYNCS.PHASECHK.TRANS64.TRYWAIT P0, [R3+URZ+0xa0], R110 ;  /* 0x0000a06e030075a7 */ /* 0x00872400080011ff */
[----:B----4-:R-:W-:Y:S05]  /*9630*/  @!P0 NANOSLEEP.SYNCS 0x989680 ;  /* 0x009896800000895d */ /* 0x010fea0003900000 */
[----:B------:R-:W4:Y:S02]  /*9640*/  @!P0 SYNCS.PHASECHK.TRANS64 P0, [R3+URZ+0xa0], R110 ;  /* 0x0000a06e030085a7 */ /* 0x000f2400080010ff */
[----:B----4-:R-:W-:Y:S05]  /*9650*/  @!P0 BRA `(.L_x_128) ;  /* 0xfffffffc00f08947 */ /* 0x010fea000383ffff */
[----:B------:R-:W-:Y:S05]  /*9660*/  BRA `(.L_x_127) ;  /* 0xffffffe000c87947 */ /* 0x000fea000383ffff */
        .weak           $__internal_0_$__cuda_sm10x_tcgen05_guardrail_trap_col_being_dealloced_not_returned_by_alloc
        .type           $__internal_0_$__cuda_sm10x_tcgen05_guardrail_trap_col_being_dealloced_not_returned_by_alloc,@function
        .size           $__internal_0_$__cuda_sm10x_tcgen05_guardrail_trap_col_being_dealloced_not_returned_by_alloc,($__internal_1_$__cuda_sm10x_tcgen05_guardrail_trap_phase_invalid_during_alloc - $__internal_0_$__cuda_sm10x_tcgen05_guardrail_trap_col_being_dealloced_not_returned_by_alloc)
$__internal_0_$__cuda_sm10x_tcgen05_guardrail_trap_col_being_dealloced_not_returned_by_alloc:
[----:B------:R-:W-:Y:S05]  /*9670*/  BPT.TRAP 0x1 ;  /* 0x000000040000795c */ /* 0x000fea0000300000 */
[----:B------:R-:W-:-:S04]  /*9680*/  HFMA2 R3, -RZ, RZ, 0, 0 ;  /* 0x00000000ff037431 */ /* 0x000fc800000001ff */
[----:B------:R-:W-:Y:S05]  /*9690*/  RET.REL.NODEC R2 `(_ZN7cutlass13device_kernelINS_4gemm6kernel13GemmUniversalIN4cute5tupleIJiiiiEEENS1_10collective13CollectiveMmaINS1_35MainloopSm100TmaUmmaWarpSpecializedILi10ELi2ELi4ENS5_IJNS4_1CILi4EEENSA_ILi2EEENSA_ILi1EEEEEEEENS5_IJNSA_ILi256EEENSA_ILi64EEESH_EEENS_10bfloat16_tENS5_IJlSD_lEEESJ_SK_NS4_8TiledMMAINS4_8MMA_AtomIJNS4_26SM100_MMA_F16BF16_2x1SM_SSISJ_SJ_fLi256ELi64ELNS4_4UMMA5MajorE0ELSP_0ELNSO_7ScaleInE0ELSQ_0EEEEEENS4_6LayoutINS5_IJSD_SD_SD_EEENS5_IJNSA_ILi0EEESV_SV_EEEEENS5_IJNS4_10UnderscoreESY_SY_EEEEENS4_28SM100_TMA_2SM_LOAD_MULTICASTENS4_14ComposedLayoutINS4_7SwizzleILi3ELi4ELi3EEENS4_18smem_ptr_flag_bitsILi16EEENST_INS5_IJNSA_ILi8EEESH_EEENS5_IJSH_SD_EEEEEEEvNS4_8identityES11_S1B_vS1C_EENS_8epilogue10collective18CollectiveEpilogueINS1E_23Sm100TmaWarpSpecializedILi3ELi2ELi32ELb1ELb0EEEJNS5_IJNSA_ILi128EEESH_SH_EEENS5_IJNST_IS1J_SD_EENST_INSA_ILi32EEESD_EEEEESJ_SK_SJ_SK_NS1E_6fusion15FusionCallbacksIS1I_NS1P_17LinearCombinationISJ_fSJ_fLNS_15FloatRoundStyleE2EEES1K_S1O_JEEENS4_5SM1004TMEM4LOAD26SM100_TMEM_LOAD_32dp32b32xENS4_13SM90_TMA_LOADENS12_INS13_ILi2ELi4ELi3EEES16_NST_INS5_IJS17_S1M_EEENS5_IJS1M_SD_EEEEEEENS4_39AutoVectorizingCopyWithAssumedAlignmentILi128EEENS4_14SM90_TMA_STOREES24_S26_S26_EEEvvEEEEvNT_6ParamsE) ;  /* 0xffffff6802587950 */ /* 0x000fea0003c3ffff */
        .weak           $__internal_1_$__cuda_sm10x_tcgen05_guardrail_trap_phase_invalid_during_alloc
        .type           $__internal_1_$__cuda_sm10x_tcgen05_guardrail_trap_phase_invalid_during_alloc,@function
        .size           $__internal_1_$__cuda_sm10x_tcgen05_guardrail_trap_phase_invalid_during_alloc,($__internal_2_$__cuda_sm10x_tcgen05_guardrail_trap_unallocated_columns_being_dealloced - $__internal_1_$__cuda_sm10x_tcgen05_guardrail_trap_phase_invalid_during_alloc)
$__internal_1_$__cuda_sm10x_tcgen05_guardrail_trap_phase_invalid_during_alloc:
[----:B------:R-:W-:Y:S05]  /*96a0*/  BPT.TRAP 0x1 ;  /* 0x000000040000795c */ /* 0x000fea0000300000 */
[----:B------:R-:W-:-:S04]  /*96b0*/  MOV R5, 0x0 ;  /* 0x0000000000057802 */ /* 0x000fc80000000f00 */
[----:B------:R-:W-:Y:S05]  /*96c0*/  RET.REL.NODEC R4 `(_ZN7cutlass13device_kernelINS_4gemm6kernel13GemmUniversalIN4cute5tupleIJiiiiEEENS1_10collective13CollectiveMmaINS1_35MainloopSm100TmaUmmaWarpSpecializedILi10ELi2ELi4ENS5_IJNS4_1CILi4EEENSA_ILi2EEENSA_ILi1EEEEEEEENS5_IJNSA_ILi256EEENSA_ILi64EEESH_EEENS_10bfloat16_tENS5_IJlSD_lEEESJ_SK_NS4_8TiledMMAINS4_8MMA_AtomIJNS4_26SM100_MMA_F16BF16_2x1SM_SSISJ_SJ_fLi256ELi64ELNS4_4UMMA5MajorE0ELSP_0ELNSO_7ScaleInE0ELSQ_0EEEEEENS4_6LayoutINS5_IJSD_SD_SD_EEENS5_IJNSA_ILi0EEESV_SV_EEEEENS5_IJNS4_10UnderscoreESY_SY_EEEEENS4_28SM100_TMA_2SM_LOAD_MULTICASTENS4_14ComposedLayoutINS4_7SwizzleILi3ELi4ELi3EEENS4_18smem_ptr_flag_bitsILi16EEENST_INS5_IJNSA_ILi8EEESH_EEENS5_IJSH_SD_EEEEEEEvNS4_8identityES11_S1B_vS1C_EENS_8epilogue10collective18CollectiveEpilogueINS1E_23Sm100TmaWarpSpecializedILi3ELi2ELi32ELb1ELb0EEEJNS5_IJNSA_ILi128EEESH_SH_EEENS5_IJNST_IS1J_SD_EENST_INSA_ILi32EEESD_EEEEESJ_SK_SJ_SK_NS1E_6fusion15FusionCallbacksIS1I_NS1P_17LinearCombinationISJ_fSJ_fLNS_15FloatRoundStyleE2EEES1K_S1O_JEEENS4_5SM1004TMEM4LOAD26SM100_TMEM_LOAD_32dp32b32xENS4_13SM90_TMA_LOADENS12_INS13_ILi2ELi4ELi3EEES16_NST_INS5_IJS17_S1M_EEENS5_IJS1M_SD_EEEEEEENS4_39AutoVectorizingCopyWithAssumedAlignmentILi128EEENS4_14SM90_TMA_STOREES24_S26_S26_EEEvvEEEEvNT_6ParamsE) ;  /* 0xffffff68044c7950 */ /* 0x000fea0003c3ffff */
        .weak           $__internal_2_$__cuda_sm10x_tcgen05_guardrail_trap_unallocated_columns_being_dealloced
        .type           $__internal_2_$__cuda_sm10x_tcgen05_guardrail_trap_unallocated_columns_being_dealloced,@function
        .size           $__internal_2_$__cuda_sm10x_tcgen05_guardrail_trap_unallocated_columns_being_dealloced,(.L_x_194 - $__internal_2_$__cuda_sm10x_tcgen05_guardrail_trap_unallocated_columns_being_dealloced)
$__internal_2_$__cuda_sm10x_tcgen05_guardrail_trap_unallocated_columns_being_dealloced:
[----:B------:R-:W-:Y:S05]  /*96d0*/  BPT.TRAP 0x1 ;  /* 0x000000040000795c */ /* 0x000fea0000300000 */
[----:B------:R-:W-:-:S04]  /*96e0*/  HFMA2 R3, -RZ, RZ, 0, 0 ;  /* 0x00000000ff037431 */ /* 0x000fc800000001ff */
[----:B------:R-:W-:Y:S05]  /*96f0*/  RET.REL.NODEC R2 `(_ZN7cutlass13device_kernelINS_4gemm6kernel13GemmUniversalIN4cute5tupleIJiiiiEEENS1_10collective13CollectiveMmaINS1_35MainloopSm100TmaUmmaWarpSpecializedILi10ELi2ELi4ENS5_IJNS4_1CILi4EEENSA_ILi2EEENSA_ILi1EEEEEEEENS5_IJNSA_ILi256EEENSA_ILi64EEESH_EEENS_10bfloat16_tENS5_IJlSD_lEEESJ_SK_NS4_8TiledMMAINS4_8MMA_AtomIJNS4_26SM100_MMA_F16BF16_2x1SM_SSISJ_SJ_fLi256ELi64ELNS4_4UMMA5MajorE0ELSP_0ELNSO_7ScaleInE0ELSQ_0EEEEEENS4_6LayoutINS5_IJSD_SD_SD_EEENS5_IJNSA_ILi0EEESV_SV_EEEEENS5_IJNS4_10UnderscoreESY_SY_EEEEENS4_28SM100_TMA_2SM_LOAD_MULTICASTENS4_14ComposedLayoutINS4_7SwizzleILi3ELi4ELi3EEENS4_18smem_ptr_flag_bitsILi16EEENST_INS5_IJNSA_ILi8EEESH_EEENS5_IJSH_SD_EEEEEEEvNS4_8identityES11_S1B_vS1C_EENS_8epilogue10collective18CollectiveEpilogueINS1E_23Sm100TmaWarpSpecializedILi3ELi2ELi32ELb1ELb0EEEJNS5_IJNSA_ILi128EEESH_SH_EEENS5_IJNST_IS1J_SD_EENST_INSA_ILi32EEESD_EEEEESJ_SK_SJ_SK_NS1E_6fusion15FusionCallbacksIS1I_NS1P_17LinearCombinationISJ_fSJ_fLNS_15FloatRoundStyleE2EEES1K_S1O_JEEENS4_5SM1004TMEM4LOAD26SM100_TMEM_LOAD_32dp32b32xENS4_13SM90_TMA_LOADENS12_INS13_ILi2ELi4ELi3EEES16_NST_INS5_IJS17_S1M_EEENS5_IJS1M_SD_EEEEEEENS4_39AutoVectorizingCopyWithAssumedAlignmentILi128EEENS4_14SM90_TMA_STOREES24_S26_S26_EEEvvEEEEvNT_6ParamsE) ;  /* 0xffffff6802407950 */ /* 0x000fea0003c3ffff */
.L_x_193:
[----:B------:R-:W-:-:S00]  /*9700*/  BRA `(.L_x_193) ;  /* 0xfffffffc00fc7947 */ /* 0x000fc0000383ffff */
[----:B------:R-:W-:-:S00]  /*9710*/  NOP ;  /* 0x0000000000007918 */ /* 0x000fc00000000000 */
        /* <DEDUP_REMOVED lines=14> */
.L_x_194:


//--------------------- .nv.global.init           --------------------------
	.section	.nv.global.init,"aw",@progbits
.nv.global.init:
	.type		$str$27,@object
	.size		$str$27,($str$28 - $str$27)
$str$27:
        /*0000*/ 	.byte	0x28, 0x61, 0x64, 0x64, 0x72, 0x65, 0x73, 0x73, 0x20, 0x26, 0x20, 0x6d, 0x61, 0x73, 0x6b, 0x29
        /*0010*/ 	.byte	0x20, 0x3d, 0x3d, 0x20, 0x30, 0x00
	.type		$str$28,@object
	.size		$str$28,($str$26 - $str$28)
$str$28:
        /*0016*/ 	.byte	0x2f, 0x74, 0x6d, 0x70, 0x2f, 0x63, 0x75, 0x74, 0x6c, 0x61, 0x73, 0x73, 0x5f, 0x73, 0x77, 0x65
        /*0026*/ 	.byte	0x65, 0x70, 0x5f, 0x73, 0x72, 0x63, 0x2f, 0x69, 0x6e, 0x63, 0x6c, 0x75, 0x64, 0x65, 0x2f, 0x63
        /*0036*/ 	.byte	0x75, 0x74, 0x65, 0x2f, 0x70, 0x6f, 0x69, 0x6e, 0x74, 0x65, 0x72, 0x5f, 0x66, 0x6c, 0x61, 0x67
        /*0046*/ 	.byte	0x67, 0x65, 0x64, 0x2e, 0x68, 0x70, 0x70, 0x00
	.type		$str$26,@object
	.size		$str$26,($str$25 - $str$26)
$str$26:
        /*004e*/ 	.byte	0x2f, 0x74, 0x6d, 0x70, 0x2f, 0x63, 0x75, 0x74, 0x6c, 0x61, 0x73, 0x73, 0x5f, 0x73, 0x77, 0x65
        /*005e*/ 	.byte	0x65, 0x70, 0x5f, 0x73, 0x72, 0x63, 0x2f, 0x69, 0x6e, 0x63, 0x6c, 0x75, 0x64, 0x65, 0x2f, 0x63
        /*006e*/ 	.byte	0x75, 0x74, 0x65, 0x2f, 0x61, 0x74, 0x6f, 0x6d, 0x2f, 0x63, 0x6f, 0x70, 0x79, 0x5f, 0x74, 0x72
        /*007e*/ 	.byte	0x61, 0x69, 0x74, 0x73, 0x5f, 0x73, 0x6d, 0x31, 0x30, 0x30, 0x2e, 0x68, 0x70, 0x70, 0x00
	.type		$str$25,@object
	.size		$str$25,(__unnamed_1 - $str$25)
$str$25:
        /*008d*/ 	.byte	0x28, 0x28, 0x75, 0x69, 0x6e, 0x74, 0x33, 0x32, 0x5f, 0x74, 0x28, 0x74, 0x68, 0x72, 0x65, 0x61
        /*009d*/ 	.byte	0x64, 0x49, 0x64, 0x78, 0x2e, 0x78, 0x29, 0x20, 0x2f, 0x20, 0x33, 0x32, 0x29, 0x20, 0x25, 0x20
        /*00ad*/ 	.byte	0x34, 0x29, 0x20, 0x3d, 0x3d, 0x20, 0x28, 0x28, 0x28, 0x74, 0x6d, 0x65, 0x6d, 0x5f, 0x61, 0x64
        /*00bd*/ 	.byte	0x64, 0x72, 0x20, 0x3e, 0x3e, 0x20, 0x31, 0x36, 0x29, 0x20, 0x2f, 0x20, 0x33, 0x32, 0x29, 0x20
        /*00cd*/ 	.byte	0x25, 0x20, 0x34, 0x29, 0x00
	.type		__unnamed_1,@object
	.size		__unnamed_1,(__unnamed_2 - __unnamed_1)
__unnamed_1:
        /*00d2*/ 	.byte	0x61, 0x75, 0x74, 0x6f, 0x20, 0x63, 0x75, 0x74, 0x65, 0x3a, 0x3a, 0x61, 0x73, 0x5f, 0x70, 0x6f
        /* <DEDUP_REMOVED lines=24> */
        /*0262*/ 	.byte	0x34, 0x30, 0x39, 0x36, 0x3e, 0x3e, 0x3e, 0x3e, 0x5d, 0x00
	.type		__unnamed_2,@object
	.size		__unnamed_2,(.L_2 - __unnamed_2)
__unnamed_2:
        /* <DEDUP_REMOVED lines=42> */
        /*050c*/ 	.byte	0x3e, 0x3e, 0x5d, 0x00
.L_2:


//--------------------- .nv.shared._ZN7cutlass13device_kernelINS_4gemm6kernel13GemmUniversalIN4cute5tupleIJiiiiEEENS1_10collective13CollectiveMmaINS1_35MainloopSm100TmaUmmaWarpSpecializedILi10ELi2ELi4ENS5_IJNS4_1CILi4EEENSA_ILi2EEENSA_ILi1EEEEEEEENS5_IJNSA_ILi256EEENSA_ILi64EEESH_EEENS_10bfloat16_tENS5_IJlSD_lEEESJ_SK_NS4_8TiledMMAINS4_8MMA_AtomIJNS4_26SM100_MMA_F16BF16_2x1SM_SSISJ_SJ_fLi256ELi64ELNS4_4UMMA5MajorE0ELSP_0ELNSO_7ScaleInE0ELSQ_0EEEEEENS4_6LayoutINS5_IJSD_SD_SD_EEENS5_IJNSA_ILi0EEESV_SV_EEEEENS5_IJNS4_10UnderscoreESY_SY_EEEEENS4_28SM100_TMA_2SM_LOAD_MULTICASTENS4_14ComposedLayoutINS4_7SwizzleILi3ELi4ELi3EEENS4_18smem_ptr_flag_bitsILi16EEENST_INS5_IJNSA_ILi8EEESH_EEENS5_IJSH_SD_EEEEEEEvNS4_8identityES11_S1B_vS1C_EENS_8epilogue10collective18CollectiveEpilogueINS1E_23Sm100TmaWarpSpecializedILi3ELi2ELi32ELb1ELb0EEEJNS5_IJNSA_ILi128EEESH_SH_EEENS5_IJNST_IS1J_SD_EENST_INSA_ILi32EEESD_EEEEESJ_SK_SJ_SK_NS1E_6fusion15FusionCallbacksIS1I_NS1P_17LinearCombinationISJ_fSJ_fLNS_15FloatRoundStyleE2EEES1K_S1O_JEEENS4_5SM1004TMEM4LOAD26SM100_TMEM_LOAD_32dp32b32xENS4_13SM90_TMA_LOADENS12_INS13_ILi2ELi4ELi3EEES16_NST_INS5_IJS17_S1M_EEENS5_IJS1M_SD_EEEEEEENS4_39AutoVectorizingCopyWithAssumedAlignmentILi128EEENS4_14SM90_TMA_STOREES24_S26_S26_EEEvvEEEEvNT_6ParamsE --------------------------
	.section	.nv.shared._ZN7cutlass13device_kernelINS_4gemm6kernel13GemmUniversalIN4cute5tupleIJiiiiEEENS1_10collective13CollectiveMmaINS1_35MainloopSm100TmaUmmaWarpSpecializedILi10ELi2ELi4ENS5_IJNS4_1CILi4EEENSA_ILi2EEENSA_ILi1EEEEEEEENS5_IJNSA_ILi256EEENSA_ILi64EEESH_EEENS_10bfloat16_tENS5_IJlSD_lEEESJ_SK_NS4_8TiledMMAINS4_8MMA_AtomIJNS4_26SM100_MMA_F16BF16_2x1SM_SSISJ_SJ_fLi256ELi64ELNS4_4UMMA5MajorE0ELSP_0ELNSO_7ScaleInE0ELSQ_0EEEEEENS4_6LayoutINS5_IJSD_SD_SD_EEENS5_IJNSA_ILi0EEESV_SV_EEEEENS5_IJNS4_10UnderscoreESY_SY_EEEEENS4_28SM100_TMA_2SM_LOAD_MULTICASTENS4_14ComposedLayoutINS4_7SwizzleILi3ELi4ELi3EEENS4_18smem_ptr_flag_bitsILi16EEENST_INS5_IJNSA_ILi8EEESH_EEENS5_IJSH_SD_EEEEEEEvNS4_8identityES11_S1B_vS1C_EENS_8epilogue10collective18CollectiveEpilogueINS1E_23Sm100TmaWarpSpecializedILi3ELi2ELi32ELb1ELb0EEEJNS5_IJNSA_ILi128EEESH_SH_EEENS5_IJNST_IS1J_SD_EENST_INSA_ILi32EEESD_EEEEESJ_SK_SJ_SK_NS1E_6fusion15FusionCallbacksIS1I_NS1P_17LinearCombinationISJ_fSJ_fLNS_15FloatRoundStyleE2EEES1K_S1O_JEEENS4_5SM1004TMEM4LOAD26SM100_TMEM_LOAD_32dp32b32xENS4_13SM90_TMA_LOADENS12_INS13_ILi2ELi4ELi3EEES16_NST_INS5_IJS17_S1M_EEENS5_IJS1M_SD_EEEEEEENS4_39AutoVectorizingCopyWithAssumedAlignmentILi128EEENS4_14SM90_TMA_STOREES24_S26_S26_EEEvvEEEEvNT_6ParamsE,"aw",@nobits
	.sectionflags	@""
	.align	16
	.zero		1024


//--------------------- .nv.shared.reserved.0     --------------------------
	.section	.nv.shared.reserved.0,"aw",@nobits
	.weak		__nv_reservedSMEM_offset_0_alias
	.size		__nv_reservedSMEM_offset_0_alias, 0, 64
	.other		__nv_reservedSMEM_offset_0_alias,@"STO_CUDA_RESERVED_SHARED STV_DEFAULT"
__nv_reservedSMEM_offset_0_alias:
	.zero		0
.nv.shared.reserved.0:
	.zero		64
	.weak		__nv_reservedSMEM_tcgen05_partition
	.type		__nv_reservedSMEM_tcgen05_partition,@object
	.size		__nv_reservedSMEM_tcgen05_partition,(.L_0 - __nv_reservedSMEM_tcgen05_partition)
__nv_reservedSMEM_tcgen05_partition:
	.zero		32
.L_0:


//--------------------- .nv.global                --------------------------
	.section	.nv.global,"aw",@nobits
.nv.global:
	.type		_ZN40_INTERNAL_c5a5fcfc_4_k_cu_a9799bee_310554cute1_E,@object
	.size		_ZN40_INTERNAL_c5a5fcfc_4_k_cu_a9799bee_310554cute1_E,(_ZN40_INTERNAL_c5a5fcfc_4_k_cu_a9799bee_310554cuda3std3__45__cpo6cbeginE - _ZN40_INTERNAL_c5a5fcfc_4_k_cu_a9799bee_310554cute1_E)
_ZN40_INTERNAL_c5a5fcfc_4_k_cu_a9799bee_310554cute1_E:
	.zero		1
	.type		_ZN40_INTERNAL_c5a5fcfc_4_k_cu_a9799bee_310554cuda3std3__45__cpo6cbeginE,@object
	.size		_ZN40_INTERNAL_c5a5fcfc_4_k_cu_a9799bee_310554cuda3std3__45__cpo6cbeginE,(_ZN40_INTERNAL_c5a5fcfc_4_k_cu_a9799bee_310554cuda3std3__48in_placeE - _ZN40_INTERNAL_c5a5fcfc_4_k_cu_a9799bee_310554cuda3std3__45__cpo6cbeginE)
_ZN40_INTERNAL_c5a5fcfc_4_k_cu_a9799bee_310554cuda3std3__45__cpo6cbeginE:
	.zero		1
	.type		_ZN40_INTERNAL_c5a5fcfc_4_k_cu_a9799bee_310554cuda3std3__48in_placeE,@object
	.size		_ZN40_INTERNAL_c5a5fcfc_4_k_cu_a9799bee_310554cuda3std3__48in_placeE,(_ZN40_INTERNAL_c5a5fcfc_4_k_cu_a9799bee_310554cuda3std6ranges3__45__cpo9iter_moveE - _ZN40_INTERNAL_c5a5fcfc_4_k_cu_a9799bee_310554cuda3std3__48in_placeE)
_ZN40_INTERNAL_c5a5fcfc_4_k_cu_a9799bee_310554cuda3std3__48in_placeE:
	.zero		1
	.type		_ZN40_INTERNAL_c5a5fcfc_4_k_cu_a9799bee_310554cuda3std6ranges3__45__cpo9iter_moveE,@object
	.size		_ZN40_INTERNAL_c5a5fcfc_4_k_cu_a9799bee_310554cuda3std6ranges3__45__cpo9iter_moveE,(_ZN40_INTERNAL_c5a5fcfc_4_k_cu_a9799bee_310554cuda3std3__45__cpo5beginE - _ZN40_INTERNAL_c5a5fcfc_4_k_cu_a9799bee_310554cuda3std6ranges3__45__cpo9iter_moveE)
_ZN40_INTERNAL_c5a5fcfc_4_k_cu_a9799bee_310554cuda3std6ranges3__45__cpo9iter_moveE:
	.zero		1
	.type		_ZN40_INTERNAL_c5a5fcfc_4_k_cu_a9799bee_310554cuda3std3__45__cpo5beginE,@object
	.size		_ZN40_INTERNAL_c5a5fcfc_4_k_cu_a9799bee_310554cuda3std3__45__cpo5beginE,(_ZN40_INTERNAL_c5a5fcfc_4_k_cu_a9799bee_310554cuda3std3__442_GLOBAL__N__c5a5fcfc_4_k_cu_a9799bee_310556ignoreE - _ZN40_INTERNAL_c5a5fcfc_4_k_cu_a9799bee_310554cuda3std3__45__cpo5beginE)
_ZN40_INTERNAL_c5a5fcfc_4_k_cu_a9799bee_310554cuda3std3__45__cpo5beginE:
	.zero		1
	.type		_ZN40_INTERNAL_c5a5fcfc_4_k_cu_a9799bee_310554cuda3std3__442_GLOBAL__N__c5a5fcfc_4_k_cu_a9799bee_310556ignoreE,@object
	.size		_ZN40_INTERNAL_c5a5fcfc_4_k_cu_a9799bee_310554cuda3std3__442_GLOBAL__N__c5a5fcfc_4_k_cu_a9799bee_310556ignoreE,(_ZN40_INTERNAL_c5a5fcfc_4_k_cu_a9799bee_310554cute7productE - _ZN40_INTERNAL_c5a5fcfc_4_k_cu_a9799bee_310554cuda3std3__442_GLOBAL__N__c5a5fcfc_4_k_cu_a9799bee_310556ignoreE)
_ZN40_INTERNAL_c5a5fcfc_4_k_cu_a9799bee_310554cuda3std3__442_GLOBAL__N__c5a5fcfc_4_k_cu_a9799bee_310556ignoreE:
	.zero		1
	.type		_ZN40_INTERNAL_c5a5fcfc_4_k_cu_a9799bee_310554cute7productE,@object
	.size		_ZN40_INTERNAL_c5a5fcfc_4_k_cu_a9799bee_310554cute7productE,(_ZN40_INTERNAL_c5a5fcfc_4_k_cu_a9799bee_310554cuda3std3__45__cpo3endE - _ZN40_INTERNAL_c5a5fcfc_4_k_cu_a9799bee_310554cute7productE)
_ZN40_INTERNAL_c5a5fcfc_4_k_cu_a9799bee_310554cute7productE:
	.zero		1
	.type		_ZN40_INTERNAL_c5a5fcfc_4_k_cu_a9799bee_310554cuda3std3__45__cpo3endE,@object
	.size		_ZN40_INTERNAL_c5a5fcfc_4_k_cu_a9799bee_310554cuda3std3__45__cpo3endE,(_ZN40_INTERNAL_c5a5fcfc_4_k_cu_a9799bee_310554cuda3std3__419piecewise_constructE - _ZN40_INTERNAL_c5a5fcfc_4_k_cu_a9799bee_310554cuda3std3__45__cpo3endE)
_ZN40_INTERNAL_c5a5fcfc_4_k_cu_a9799bee_310554cuda3std3__45__cpo3endE:
	.zero		1
	.type		_ZN40_INTERNAL_c5a5fcfc_4_k_cu_a9799bee_310554cuda3std3__419piecewise_constructE,@object
	.size		_ZN40_INTERNAL_c5a5fcfc_4_k_cu_a9799bee_310554cuda3std3__419piecewise_constructE,(_ZN40_INTERNAL_c5a5fcfc_4_k_cu_a9799bee_310554cuda3std3__45__cpo4cendE - _ZN40_INTERNAL_c5a5fcfc_4_k_cu_a9799bee_310554cuda3std3__419piecewise_constructE)
_ZN40_INTERNAL_c5a5fcfc_4_k_cu_a9799bee_310554cuda3std3__419piecewise_constructE:
	.zero		1
	.type		_ZN40_INTERNAL_c5a5fcfc_4_k_cu_a9799bee_310554cuda3std3__45__cpo4cendE,@object
	.size		_ZN40_INTERNAL_c5a5fcfc_4_k_cu_a9799bee_310554cuda3std3__45__cpo4cendE,(_ZN40_INTERNAL_c5a5fcfc_4_k_cu_a9799bee_310554cuda3std6ranges3__45__cpo4swapE - _ZN40_INTERNAL_c5a5fcfc_4_k_cu_a9799bee_310554cuda3std3__45__cpo4cendE)
_ZN40_INTERNAL_c5a5fcfc_4_k_cu_a9799bee_310554cuda3std3__45__cpo4cendE:
	.zero		1
	.type		_ZN40_INTERNAL_c5a5fcfc_4_k_cu_a9799bee_310554cuda3std6ranges3__45__cpo4swapE,@object
	.size		_ZN40_INTERNAL_c5a5fcfc_4_k_cu_a9799bee_310554cuda3std6ranges3__45__cpo4swapE,(.L_10 - _ZN40_INTERNAL_c5a5fcfc_4_k_cu_a9799bee_310554cuda3std6ranges3__45__cpo4swapE)
_ZN40_INTERNAL_c5a5fcfc_4_k_cu_a9799bee_310554cuda3std6ranges3__45__cpo4swapE:
	.zero		1
.L_10:


//--------------------- .nv.constant0._ZN7cutlass13device_kernelINS_4gemm6kernel13GemmUniversalIN4cute5tupleIJiiiiEEENS1_10collective13CollectiveMmaINS1_35MainloopSm100TmaUmmaWarpSpecializedILi10ELi2ELi4ENS5_IJNS4_1CILi4EEENSA_ILi2EEENSA_ILi1EEEEEEEENS5_IJNSA_ILi256EEENSA_ILi64EEESH_EEENS_10bfloat16_tENS5_IJlSD_lEEESJ_SK_NS4_8TiledMMAINS4_8MMA_AtomIJNS4_26SM100_MMA_F16BF16_2x1SM_SSISJ_SJ_fLi256ELi64ELNS4_4UMMA5MajorE0ELSP_0ELNSO_7ScaleInE0ELSQ_0EEEEEENS4_6LayoutINS5_IJSD_SD_SD_EEENS5_IJNSA_ILi0EEESV_SV_EEEEENS5_IJNS4_10UnderscoreESY_SY_EEEEENS4_28SM100_TMA_2SM_LOAD_MULTICASTENS4_14ComposedLayoutINS4_7SwizzleILi3ELi4ELi3EEENS4_18smem_ptr_flag_bitsILi16EEENST_INS5_IJNSA_ILi8EEESH_EEENS5_IJSH_SD_EEEEEEEvNS4_8identityES11_S1B_vS1C_EENS_8epilogue10collective18CollectiveEpilogueINS1E_23Sm100TmaWarpSpecializedILi3ELi2ELi32ELb1ELb0EEEJNS5_IJNSA_ILi128EEESH_SH_EEENS5_IJNST_IS1J_SD_EENST_INSA_ILi32EEESD_EEEEESJ_SK_SJ_SK_NS1E_6fusion15FusionCallbacksIS1I_NS1P_17LinearCombinationISJ_fSJ_fLNS_15FloatRoundStyleE2EEES1K_S1O_JEEENS4_5SM1004TMEM4LOAD26SM100_TMEM_LOAD_32dp32b32xENS4_13SM90_TMA_LOADENS12_INS13_ILi2ELi4ELi3EEES16_NST_INS5_IJS17_S1M_EEENS5_IJS1M_SD_EEEEEEENS4_39AutoVectorizingCopyWithAssumedAlignmentILi128EEENS4_14SM90_TMA_STOREES24_S26_S26_EEEvvEEEEvNT_6ParamsE --------------------------
	.section	.nv.constant0._ZN7cutlass13device_kernelINS_4gemm6kernel13GemmUniversalIN4cute5tupleIJiiiiEEENS1_10collective13CollectiveMmaINS1_35MainloopSm100TmaUmmaWarpSpecializedILi10ELi2ELi4ENS5_IJNS4_1CILi4EEENSA_ILi2EEENSA_ILi1EEEEEEEENS5_IJNSA_ILi256EEENSA_ILi64EEESH_EEENS_10bfloat16_tENS5_IJlSD_lEEESJ_SK_NS4_8TiledMMAINS4_8MMA_AtomIJNS4_26SM100_MMA_F16BF16_2x1SM_SSISJ_SJ_fLi256ELi64ELNS4_4UMMA5MajorE0ELSP_0ELNSO_7ScaleInE0ELSQ_0EEEEEENS4_6LayoutINS5_IJSD_SD_SD_EEENS5_IJNSA_ILi0EEESV_SV_EEEEENS5_IJNS4_10UnderscoreESY_SY_EEEEENS4_28SM100_TMA_2SM_LOAD_MULTICASTENS4_14ComposedLayoutINS4_7SwizzleILi3ELi4ELi3EEENS4_18smem_ptr_flag_bitsILi16EEENST_INS5_IJNSA_ILi8EEESH_EEENS5_IJSH_SD_EEEEEEEvNS4_8identityES11_S1B_vS1C_EENS_8epilogue10collective18CollectiveEpilogueINS1E_23Sm100TmaWarpSpecializedILi3ELi2ELi32ELb1ELb0EEEJNS5_IJNSA_ILi128EEESH_SH_EEENS5_IJNST_IS1J_SD_EENST_INSA_ILi32EEESD_EEEEESJ_SK_SJ_SK_NS1E_6fusion15FusionCallbacksIS1I_NS1P_17LinearCombinationISJ_fSJ_fLNS_15FloatRoundStyleE2EEES1K_S1O_JEEENS4_5SM1004TMEM4LOAD26SM100_TMEM_LOAD_32dp32b32xENS4_13SM90_TMA_LOADENS12_INS13_ILi2ELi4ELi3EEES16_NST_INS5_IJS17_S1M_EEENS5_IJS1M_SD_EEEEEEENS4_39AutoVectorizingCopyWithAssumedAlignmentILi128EEENS4_14SM90_TMA_STOREES24_S26_S26_EEEvvEEEEvNT_6ParamsE,"a",@progbits
	.sectionflags	@""
	.align	4
.nv.constant0._ZN7cutlass13device_kernelINS_4gemm6kernel13GemmUniversalIN4cute5tupleIJiiiiEEENS1_10collective13CollectiveMmaINS1_35MainloopSm100TmaUmmaWarpSpecializedILi10ELi2ELi4ENS5_IJNS4_1CILi4EEENSA_ILi2EEENSA_ILi1EEEEEEEENS5_IJNSA_ILi256EEENSA_ILi64EEESH_EEENS_10bfloat16_tENS5_IJlSD_lEEESJ_SK_NS4_8TiledMMAINS4_8MMA_AtomIJNS4_26SM100_MMA_F16BF16_2x1SM_SSISJ_SJ_fLi256ELi64ELNS4_4UMMA5MajorE0ELSP_0ELNSO_7ScaleInE0ELSQ_0EEEEEENS4_6LayoutINS5_IJSD_SD_SD_EEENS5_IJNSA_ILi0EEESV_SV_EEEEENS5_IJNS4_10UnderscoreESY_SY_EEEEENS4_28SM100_TMA_2SM_LOAD_MULTICASTENS4_14ComposedLayoutINS4_7SwizzleILi3ELi4ELi3EEENS4_18smem_ptr_flag_bitsILi16EEENST_INS5_IJNSA_ILi8EEESH_EEENS5_IJSH_SD_EEEEEEEvNS4_8identityES11_S1B_vS1C_EENS_8epilogue10collective18CollectiveEpilogueINS1E_23Sm100TmaWarpSpecializedILi3ELi2ELi32ELb1ELb0EEEJNS5_IJNSA_ILi128EEESH_SH_EEENS5_IJNST_IS1J_SD_EENST_INSA_ILi32EEESD_EEEEESJ_SK_SJ_SK_NS1E_6fusion15FusionCallbacksIS1I_NS1P_17LinearCombinationISJ_fSJ_fLNS_15FloatRoundStyleE2EEES1K_S1O_JEEENS4_5SM1004TMEM4LOAD26SM100_TMEM_LOAD_32dp32b32xENS4_13SM90_TMA_LOADENS12_INS13_ILi2ELi4ELi3EEES16_NST_INS5_IJS17_S1M_EEENS5_IJS1M_SD_EEEEEEENS4_39AutoVectorizingCopyWithAssumedAlignmentILi128EEENS4_14SM90_TMA_STOREES24_S26_S26_EEEvvEEEEvNT_6ParamsE:
	.zero		2944


//--------------------- SYMBOLS --------------------------

	.type		.nv.reservedSmem.offset0,@object
	.size		.nv.reservedSmem.offset0,0x4
	.type		.nv.reservedSmem.cap,@object
	.size		.nv.reservedSmem.cap,0x4
	.type		__assertfail,@function
